//
// Generated by NVIDIA NVVM Compiler
//
// Compiler Build ID: CL-36424714
// Cuda compilation tools, release 13.0, V13.0.88
// Based on NVVM 20.0.0
//

.version 9.0
.target sm_100
.address_size 64

	// .globl	ComputeRobustnessMask
.extern .shared .align 16 .b8 pixelsRef[];

.visible .entry ComputeRobustnessMask(
	.param .u64 .ptr .align 1 ComputeRobustnessMask_param_0,
	.param .u64 .ptr .align 1 ComputeRobustnessMask_param_1,
	.param .u64 .ptr .align 1 ComputeRobustnessMask_param_2,
	.param .u64 ComputeRobustnessMask_param_3,
	.param .u32 ComputeRobustnessMask_param_4,
	.param .u32 ComputeRobustnessMask_param_5,
	.param .u32 ComputeRobustnessMask_param_6,
	.param .u32 ComputeRobustnessMask_param_7,
	.param .f32 ComputeRobustnessMask_param_8,
	.param .f32 ComputeRobustnessMask_param_9,
	.param .f32 ComputeRobustnessMask_param_10
)
{
	.reg .pred 	%p<9>;
	.reg .b32 	%r<52>;
	.reg .b32 	%f<418>;
	.reg .b64 	%rd<40>;

	ld.param.u64 	%rd4, [ComputeRobustnessMask_param_3];
	ld.param.u32 	%r6, [ComputeRobustnessMask_param_4];
	ld.param.u32 	%r10, [ComputeRobustnessMask_param_5];
	ld.param.u32 	%r8, [ComputeRobustnessMask_param_6];
	ld.param.u32 	%r9, [ComputeRobustnessMask_param_7];
	ld.param.f32 	%f1, [ComputeRobustnessMask_param_8];
	ld.param.f32 	%f2, [ComputeRobustnessMask_param_9];
	ld.param.f32 	%f3, [ComputeRobustnessMask_param_10];
	mov.u32 	%r11, %ctaid.x;
	mov.u32 	%r12, %ntid.x;
	mov.u32 	%r13, %tid.x;
	mad.lo.s32 	%r1, %r11, %r12, %r13;
	mov.u32 	%r14, %ctaid.y;
	mov.u32 	%r15, %ntid.y;
	mov.u32 	%r16, %tid.y;
	mad.lo.s32 	%r17, %r14, %r15, %r16;
	mad.lo.s32 	%r3, %r16, %r12, %r13;
	add.s32 	%r4, %r6, -1;
	setp.ge.s32 	%p1, %r1, %r4;
	add.s32 	%r5, %r10, -1;
	setp.ge.s32 	%p2, %r17, %r5;
	or.pred  	%p3, %p1, %p2;
	setp.lt.s32 	%p4, %r1, 1;
	or.pred  	%p5, %p4, %p3;
	setp.eq.s32 	%p6, %r17, 0;
	or.pred  	%p7, %p5, %p6;
	@%p7 bra 	$L__BB0_2;
	ld.param.u64 	%rd39, [ComputeRobustnessMask_param_2];
	ld.param.u64 	%rd38, [ComputeRobustnessMask_param_1];
	ld.param.u64 	%rd37, [ComputeRobustnessMask_param_0];
	cvt.rn.f32.u32 	%f4, %r1;
	add.f32 	%f5, %f4, 0f3F000000;
	cvt.rn.f32.s32 	%f6, %r6;
	div.rn.f32 	%f7, %f5, %f6;
	cvt.rn.f32.u32 	%f8, %r17;
	add.f32 	%f9, %f8, 0f3F000000;
	cvt.rn.f32.s32 	%f10, %r10;
	div.rn.f32 	%f11, %f9, %f10;
	tex.2d.v4.f32.f32 	{%f12, %f13, %f14, %f15}, [%rd4, {%f7, %f11}];
	add.f32 	%f16, %f4, 0fC0000000;
	add.f32 	%f17, %f16, 0f3F000000;
	div.rn.f32 	%f18, %f17, %f6;
	add.f32 	%f19, %f8, 0fC0000000;
	add.f32 	%f20, %f19, 0f3F000000;
	div.rn.f32 	%f21, %f20, %f10;
	tex.2d.v4.f32.f32 	{%f22, %f23, %f24, %f25}, [%rd4, {%f18, %f21}];
	add.f32 	%f26, %f4, 0fBF800000;
	add.f32 	%f27, %f26, 0f3F000000;
	div.rn.f32 	%f28, %f27, %f6;
	tex.2d.v4.f32.f32 	{%f29, %f30, %f31, %f32}, [%rd4, {%f28, %f21}];
	tex.2d.v4.f32.f32 	{%f33, %f34, %f35, %f36}, [%rd4, {%f7, %f21}];
	add.f32 	%f37, %f4, 0f3F800000;
	add.f32 	%f38, %f37, 0f3F000000;
	div.rn.f32 	%f39, %f38, %f6;
	tex.2d.v4.f32.f32 	{%f40, %f41, %f42, %f43}, [%rd4, {%f39, %f21}];
	add.f32 	%f44, %f4, 0f40000000;
	add.f32 	%f45, %f44, 0f3F000000;
	div.rn.f32 	%f46, %f45, %f6;
	tex.2d.v4.f32.f32 	{%f47, %f48, %f49, %f50}, [%rd4, {%f46, %f21}];
	add.f32 	%f51, %f8, 0fBF800000;
	add.f32 	%f52, %f51, 0f3F000000;
	div.rn.f32 	%f53, %f52, %f10;
	tex.2d.v4.f32.f32 	{%f54, %f55, %f56, %f57}, [%rd4, {%f18, %f53}];
	tex.2d.v4.f32.f32 	{%f58, %f59, %f60, %f61}, [%rd4, {%f28, %f53}];
	tex.2d.v4.f32.f32 	{%f62, %f63, %f64, %f65}, [%rd4, {%f7, %f53}];
	tex.2d.v4.f32.f32 	{%f66, %f67, %f68, %f69}, [%rd4, {%f39, %f53}];
	tex.2d.v4.f32.f32 	{%f70, %f71, %f72, %f73}, [%rd4, {%f46, %f53}];
	tex.2d.v4.f32.f32 	{%f74, %f75, %f76, %f77}, [%rd4, {%f18, %f11}];
	tex.2d.v4.f32.f32 	{%f78, %f79, %f80, %f81}, [%rd4, {%f28, %f11}];
	tex.2d.v4.f32.f32 	{%f82, %f83, %f84, %f85}, [%rd4, {%f39, %f11}];
	tex.2d.v4.f32.f32 	{%f86, %f87, %f88, %f89}, [%rd4, {%f46, %f11}];
	add.f32 	%f90, %f8, 0f3F800000;
	add.f32 	%f91, %f90, 0f3F000000;
	div.rn.f32 	%f92, %f91, %f10;
	tex.2d.v4.f32.f32 	{%f93, %f94, %f95, %f96}, [%rd4, {%f18, %f92}];
	tex.2d.v4.f32.f32 	{%f97, %f98, %f99, %f100}, [%rd4, {%f28, %f92}];
	tex.2d.v4.f32.f32 	{%f101, %f102, %f103, %f104}, [%rd4, {%f7, %f92}];
	tex.2d.v4.f32.f32 	{%f105, %f106, %f107, %f108}, [%rd4, {%f39, %f92}];
	tex.2d.v4.f32.f32 	{%f109, %f110, %f111, %f112}, [%rd4, {%f46, %f92}];
	add.f32 	%f113, %f8, 0f40000000;
	add.f32 	%f114, %f113, 0f3F000000;
	div.rn.f32 	%f115, %f114, %f10;
	tex.2d.v4.f32.f32 	{%f116, %f117, %f118, %f119}, [%rd4, {%f18, %f115}];
	tex.2d.v4.f32.f32 	{%f120, %f121, %f122, %f123}, [%rd4, {%f28, %f115}];
	tex.2d.v4.f32.f32 	{%f124, %f125, %f126, %f127}, [%rd4, {%f7, %f115}];
	tex.2d.v4.f32.f32 	{%f128, %f129, %f130, %f131}, [%rd4, {%f39, %f115}];
	tex.2d.v4.f32.f32 	{%f132, %f133, %f134, %f135}, [%rd4, {%f46, %f115}];
	cvta.to.global.u64 	%rd5, %rd37;
	cvta.to.global.u64 	%rd6, %rd38;
	cvta.to.global.u64 	%rd7, %rd39;
	max.f32 	%f136, %f132, %f12;
	max.f32 	%f137, %f133, %f13;
	min.f32 	%f138, %f132, %f12;
	min.f32 	%f139, %f133, %f13;
	mul.f32 	%f140, %f12, 0f3F000000;
	mov.f32 	%f141, 0f3F000000;
	copysign.f32 	%f142, %f140, %f141;
	add.rz.f32 	%f143, %f140, %f142;
	cvt.rzi.f32.f32 	%f144, %f143;
	cvt.rzi.s32.f32 	%r18, %f144;
	mul.f32 	%f145, %f13, 0f3F000000;
	copysign.f32 	%f146, %f145, %f141;
	add.rz.f32 	%f147, %f145, %f146;
	cvt.rzi.f32.f32 	%f148, %f147;
	cvt.rzi.s32.f32 	%r19, %f148;
	add.s32 	%r20, %r19, %r17;
	add.s32 	%r21, %r18, %r1;
	add.s32 	%r22, %r17, -1;
	mul.lo.s32 	%r23, %r22, %r8;
	cvt.s64.s32 	%rd8, %r23;
	add.s64 	%rd9, %rd5, %rd8;
	max.s32 	%r24, %r20, 1;
	add.s32 	%r25, %r24, -1;
	min.u32 	%r26, %r25, %r5;
	mul.lo.s32 	%r27, %r26, %r8;
	cvt.s64.s32 	%rd10, %r27;
	add.s64 	%rd11, %rd6, %rd10;
	mul.wide.u32 	%rd12, %r1, 12;
	add.s64 	%rd13, %rd9, %rd12;
	ld.global.nc.f32 	%f149, [%rd13+-12];
	ld.global.nc.f32 	%f150, [%rd13+-8];
	ld.global.nc.f32 	%f151, [%rd13+-4];
	mov.u32 	%r28, pixelsRef;
	mad.lo.s32 	%r29, %r3, 108, %r28;
	st.shared.f32 	[%r29], %f149;
	st.shared.f32 	[%r29+4], %f150;
	st.shared.f32 	[%r29+8], %f151;
	add.f32 	%f152, %f149, 0f00000000;
	add.f32 	%f153, %f150, 0f00000000;
	add.f32 	%f154, %f151, 0f00000000;
	max.s32 	%r30, %r21, 1;
	add.s32 	%r31, %r30, -1;
	min.s32 	%r32, %r31, %r4;
	mul.wide.s32 	%rd14, %r32, 12;
	add.s64 	%rd15, %rd11, %rd14;
	ld.global.nc.f32 	%f155, [%rd15];
	ld.global.nc.f32 	%f156, [%rd15+4];
	ld.global.nc.f32 	%f157, [%rd15+8];
	add.f32 	%f158, %f155, 0f00000000;
	add.f32 	%f159, %f156, 0f00000000;
	add.f32 	%f160, %f157, 0f00000000;
	ld.global.nc.f32 	%f161, [%rd13];
	ld.global.nc.f32 	%f162, [%rd13+4];
	ld.global.nc.f32 	%f163, [%rd13+8];
	st.shared.f32 	[%r29+12], %f161;
	st.shared.f32 	[%r29+16], %f162;
	st.shared.f32 	[%r29+20], %f163;
	add.f32 	%f164, %f152, %f161;
	add.f32 	%f165, %f153, %f162;
	add.f32 	%f166, %f154, %f163;
	max.s32 	%r33, %r21, 0;
	min.s32 	%r34, %r33, %r4;
	mul.wide.s32 	%rd16, %r34, 12;
	add.s64 	%rd17, %rd11, %rd16;
	ld.global.nc.f32 	%f167, [%rd17];
	ld.global.nc.f32 	%f168, [%rd17+4];
	ld.global.nc.f32 	%f169, [%rd17+8];
	add.f32 	%f170, %f158, %f167;
	add.f32 	%f171, %f159, %f168;
	add.f32 	%f172, %f160, %f169;
	ld.global.nc.f32 	%f173, [%rd13+12];
	ld.global.nc.f32 	%f174, [%rd13+16];
	ld.global.nc.f32 	%f175, [%rd13+20];
	st.shared.f32 	[%r29+24], %f173;
	st.shared.f32 	[%r29+28], %f174;
	st.shared.f32 	[%r29+32], %f175;
	add.f32 	%f176, %f164, %f173;
	add.f32 	%f177, %f165, %f174;
	add.f32 	%f178, %f166, %f175;
	max.s32 	%r35, %r21, -1;
	add.s32 	%r36, %r35, 1;
	min.s32 	%r37, %r36, %r4;
	mul.wide.s32 	%rd18, %r37, 12;
	add.s64 	%rd19, %rd11, %rd18;
	ld.global.nc.f32 	%f179, [%rd19];
	ld.global.nc.f32 	%f180, [%rd19+4];
	ld.global.nc.f32 	%f181, [%rd19+8];
	add.f32 	%f182, %f170, %f179;
	add.f32 	%f183, %f171, %f180;
	add.f32 	%f184, %f172, %f181;
	cvt.s64.s32 	%rd20, %r8;
	max.s32 	%r38, %r20, 0;
	min.u32 	%r39, %r38, %r5;
	mul.lo.s32 	%r40, %r39, %r8;
	cvt.s64.s32 	%rd21, %r40;
	add.s64 	%rd22, %rd6, %rd21;
	add.s64 	%rd23, %rd13, %rd20;
	ld.global.nc.f32 	%f185, [%rd23+-12];
	ld.global.nc.f32 	%f186, [%rd23+-8];
	ld.global.nc.f32 	%f187, [%rd23+-4];
	st.shared.f32 	[%r29+36], %f185;
	st.shared.f32 	[%r29+40], %f186;
	st.shared.f32 	[%r29+44], %f187;
	add.f32 	%f188, %f176, %f185;
	add.f32 	%f189, %f177, %f186;
	add.f32 	%f190, %f178, %f187;
	add.s64 	%rd24, %rd22, %rd14;
	ld.global.nc.f32 	%f191, [%rd24];
	ld.global.nc.f32 	%f192, [%rd24+4];
	ld.global.nc.f32 	%f193, [%rd24+8];
	add.f32 	%f194, %f182, %f191;
	add.f32 	%f195, %f183, %f192;
	add.f32 	%f196, %f184, %f193;
	ld.global.nc.f32 	%f197, [%rd23];
	ld.global.nc.f32 	%f198, [%rd23+4];
	ld.global.nc.f32 	%f199, [%rd23+8];
	st.shared.f32 	[%r29+48], %f197;
	st.shared.f32 	[%r29+52], %f198;
	st.shared.f32 	[%r29+56], %f199;
	add.f32 	%f200, %f188, %f197;
	add.f32 	%f201, %f189, %f198;
	add.f32 	%f202, %f190, %f199;
	add.s64 	%rd25, %rd22, %rd16;
	ld.global.nc.f32 	%f203, [%rd25];
	ld.global.nc.f32 	%f204, [%rd25+4];
	ld.global.nc.f32 	%f205, [%rd25+8];
	add.f32 	%f206, %f194, %f203;
	add.f32 	%f207, %f195, %f204;
	add.f32 	%f208, %f196, %f205;
	ld.global.nc.f32 	%f209, [%rd23+12];
	ld.global.nc.f32 	%f210, [%rd23+16];
	ld.global.nc.f32 	%f211, [%rd23+20];
	st.shared.f32 	[%r29+60], %f209;
	st.shared.f32 	[%r29+64], %f210;
	st.shared.f32 	[%r29+68], %f211;
	add.f32 	%f212, %f200, %f209;
	add.f32 	%f213, %f201, %f210;
	add.f32 	%f214, %f202, %f211;
	add.s64 	%rd26, %rd22, %rd18;
	ld.global.nc.f32 	%f215, [%rd26];
	ld.global.nc.f32 	%f216, [%rd26+4];
	ld.global.nc.f32 	%f217, [%rd26+8];
	add.f32 	%f218, %f206, %f215;
	add.f32 	%f219, %f207, %f216;
	add.f32 	%f220, %f208, %f217;
	max.s32 	%r41, %r20, -1;
	add.s32 	%r42, %r41, 1;
	min.u32 	%r43, %r42, %r5;
	mul.lo.s32 	%r44, %r43, %r8;
	cvt.s64.s32 	%rd27, %r44;
	add.s64 	%rd28, %rd6, %rd27;
	add.s64 	%rd29, %rd23, %rd20;
	ld.global.nc.f32 	%f221, [%rd29+-12];
	ld.global.nc.f32 	%f222, [%rd29+-8];
	ld.global.nc.f32 	%f223, [%rd29+-4];
	st.shared.f32 	[%r29+72], %f221;
	st.shared.f32 	[%r29+76], %f222;
	st.shared.f32 	[%r29+80], %f223;
	add.f32 	%f224, %f212, %f221;
	add.f32 	%f225, %f213, %f222;
	add.f32 	%f226, %f214, %f223;
	add.s64 	%rd30, %rd28, %rd14;
	ld.global.nc.f32 	%f227, [%rd30];
	ld.global.nc.f32 	%f228, [%rd30+4];
	ld.global.nc.f32 	%f229, [%rd30+8];
	add.f32 	%f230, %f218, %f227;
	add.f32 	%f231, %f219, %f228;
	add.f32 	%f232, %f220, %f229;
	ld.global.nc.f32 	%f233, [%rd29];
	ld.global.nc.f32 	%f234, [%rd29+4];
	ld.global.nc.f32 	%f235, [%rd29+8];
	st.shared.f32 	[%r29+84], %f233;
	st.shared.f32 	[%r29+88], %f234;
	st.shared.f32 	[%r29+92], %f235;
	add.f32 	%f236, %f224, %f233;
	add.f32 	%f237, %f225, %f234;
	add.f32 	%f238, %f226, %f235;
	add.s64 	%rd31, %rd28, %rd16;
	ld.global.nc.f32 	%f239, [%rd31];
	ld.global.nc.f32 	%f240, [%rd31+4];
	ld.global.nc.f32 	%f241, [%rd31+8];
	add.f32 	%f242, %f230, %f239;
	add.f32 	%f243, %f231, %f240;
	add.f32 	%f244, %f232, %f241;
	ld.global.nc.f32 	%f245, [%rd29+12];
	ld.global.nc.f32 	%f246, [%rd29+16];
	ld.global.nc.f32 	%f247, [%rd29+20];
	st.shared.f32 	[%r29+96], %f245;
	st.shared.f32 	[%r29+100], %f246;
	st.shared.f32 	[%r29+104], %f247;
	add.f32 	%f248, %f236, %f245;
	add.f32 	%f249, %f237, %f246;
	add.f32 	%f250, %f238, %f247;
	add.s64 	%rd32, %rd28, %rd18;
	ld.global.nc.f32 	%f251, [%rd32];
	ld.global.nc.f32 	%f252, [%rd32+4];
	ld.global.nc.f32 	%f253, [%rd32+8];
	add.f32 	%f254, %f242, %f251;
	add.f32 	%f255, %f243, %f252;
	add.f32 	%f256, %f244, %f253;
	div.rn.f32 	%f257, %f248, 0f41100000;
	div.rn.f32 	%f258, %f249, 0f41100000;
	div.rn.f32 	%f259, %f250, 0f41100000;
	div.rn.f32 	%f260, %f254, 0f41100000;
	div.rn.f32 	%f261, %f255, 0f41100000;
	div.rn.f32 	%f262, %f256, 0f41100000;
	sub.f32 	%f263, %f257, %f260;
	abs.f32 	%f264, %f263;
	sub.f32 	%f265, %f258, %f261;
	abs.f32 	%f266, %f265;
	add.f32 	%f267, %f264, %f266;
	sub.f32 	%f268, %f259, %f262;
	abs.f32 	%f269, %f268;
	add.f32 	%f270, %f267, %f269;
	div.rn.f32 	%f271, %f270, 0f40400000;
	mul.f32 	%f272, %f271, 0f3F000000;
	mul.f32 	%f273, %f136, %f272;
	mul.f32 	%f274, %f137, %f272;
	mul.f32 	%f275, %f138, %f272;
	mul.f32 	%f276, %f139, %f272;
	sub.f32 	%f277, %f273, %f275;
	sub.f32 	%f278, %f274, %f276;
	mul.f32 	%f279, %f278, %f278;
	fma.rn.f32 	%f280, %f277, %f277, %f279;
	sqrt.rn.f32 	%f281, %f280;
	sub.f32 	%f282, %f149, %f257;
	fma.rn.f32 	%f283, %f282, %f282, 0f00000000;
	sub.f32 	%f284, %f150, %f258;
	fma.rn.f32 	%f285, %f284, %f284, 0f00000000;
	sub.f32 	%f286, %f151, %f259;
	fma.rn.f32 	%f287, %f286, %f286, 0f00000000;
	sub.f32 	%f288, %f161, %f257;
	fma.rn.f32 	%f289, %f288, %f288, %f283;
	sub.f32 	%f290, %f162, %f258;
	fma.rn.f32 	%f291, %f290, %f290, %f285;
	sub.f32 	%f292, %f163, %f259;
	fma.rn.f32 	%f293, %f292, %f292, %f287;
	sub.f32 	%f294, %f173, %f257;
	fma.rn.f32 	%f295, %f294, %f294, %f289;
	sub.f32 	%f296, %f174, %f258;
	fma.rn.f32 	%f297, %f296, %f296, %f291;
	sub.f32 	%f298, %f175, %f259;
	fma.rn.f32 	%f299, %f298, %f298, %f293;
	sub.f32 	%f300, %f185, %f257;
	fma.rn.f32 	%f301, %f300, %f300, %f295;
	sub.f32 	%f302, %f186, %f258;
	fma.rn.f32 	%f303, %f302, %f302, %f297;
	sub.f32 	%f304, %f187, %f259;
	fma.rn.f32 	%f305, %f304, %f304, %f299;
	sub.f32 	%f306, %f197, %f257;
	fma.rn.f32 	%f307, %f306, %f306, %f301;
	sub.f32 	%f308, %f198, %f258;
	fma.rn.f32 	%f309, %f308, %f308, %f303;
	sub.f32 	%f310, %f199, %f259;
	fma.rn.f32 	%f311, %f310, %f310, %f305;
	sub.f32 	%f312, %f209, %f257;
	fma.rn.f32 	%f313, %f312, %f312, %f307;
	sub.f32 	%f314, %f210, %f258;
	fma.rn.f32 	%f315, %f314, %f314, %f309;
	sub.f32 	%f316, %f211, %f259;
	fma.rn.f32 	%f317, %f316, %f316, %f311;
	sub.f32 	%f318, %f221, %f257;
	fma.rn.f32 	%f319, %f318, %f318, %f313;
	sub.f32 	%f320, %f222, %f258;
	fma.rn.f32 	%f321, %f320, %f320, %f315;
	sub.f32 	%f322, %f223, %f259;
	fma.rn.f32 	%f323, %f322, %f322, %f317;
	sub.f32 	%f324, %f233, %f257;
	fma.rn.f32 	%f325, %f324, %f324, %f319;
	sub.f32 	%f326, %f234, %f258;
	fma.rn.f32 	%f327, %f326, %f326, %f321;
	sub.f32 	%f328, %f235, %f259;
	fma.rn.f32 	%f329, %f328, %f328, %f323;
	sub.f32 	%f330, %f245, %f257;
	fma.rn.f32 	%f331, %f330, %f330, %f325;
	sub.f32 	%f332, %f246, %f258;
	fma.rn.f32 	%f333, %f332, %f332, %f327;
	sub.f32 	%f334, %f247, %f259;
	fma.rn.f32 	%f335, %f334, %f334, %f329;
	div.rn.f32 	%f336, %f331, 0f41100000;
	sqrt.rn.f32 	%f337, %f336;
	div.rn.f32 	%f338, %f333, 0f41100000;
	sqrt.rn.f32 	%f339, %f338;
	div.rn.f32 	%f340, %f335, 0f41100000;
	sqrt.rn.f32 	%f341, %f340;
	fma.rn.f32 	%f342, %f1, %f257, %f2;
	sqrt.rn.f32 	%f343, %f342;
	fma.rn.f32 	%f344, %f1, %f258, %f2;
	sqrt.rn.f32 	%f345, %f344;
	div.rn.f32 	%f346, %f345, 0f3FB504F3;
	fma.rn.f32 	%f347, %f1, %f259, %f2;
	sqrt.rn.f32 	%f348, %f347;
	max.f32 	%f349, %f343, %f337;
	max.f32 	%f350, %f346, %f339;
	max.f32 	%f351, %f348, %f341;
	mul.f32 	%f352, %f337, %f337;
	fma.rn.f32 	%f353, %f343, %f343, %f352;
	div.rn.f32 	%f354, %f352, %f353;
	mul.f32 	%f355, %f264, %f354;
	mul.f32 	%f356, %f339, %f339;
	fma.rn.f32 	%f357, %f346, %f346, %f356;
	div.rn.f32 	%f358, %f356, %f357;
	mul.f32 	%f359, %f266, %f358;
	mul.f32 	%f360, %f341, %f341;
	fma.rn.f32 	%f361, %f348, %f348, %f360;
	div.rn.f32 	%f362, %f360, %f361;
	mul.f32 	%f363, %f269, %f362;
	setp.gt.f32 	%p8, %f281, %f3;
	selp.f32 	%f364, 0f00000000, 0f3FC00000, %p8;
	neg.f32 	%f365, %f355;
	mul.f32 	%f366, %f355, %f365;
	mul.f32 	%f367, %f349, %f349;
	div.rn.f32 	%f368, %f366, %f367;
	fma.rn.f32 	%f369, %f368, 0f3BBB989D, 0f3F000000;
	cvt.sat.f32.f32 	%f370, %f369;
	mov.f32 	%f371, 0f4B400001;
	mov.f32 	%f372, 0f437C0000;
	fma.rm.f32 	%f373, %f370, %f372, %f371;
	add.f32 	%f374, %f373, 0fCB40007F;
	neg.f32 	%f375, %f374;
	fma.rn.f32 	%f376, %f368, 0f3FB8AA3B, %f375;
	fma.rn.f32 	%f377, %f368, 0f32A57060, %f376;
	mov.b32 	%r45, %f373;
	shl.b32 	%r46, %r45, 23;
	mov.b32 	%f378, %r46;
	ex2.approx.ftz.f32 	%f379, %f377;
	mul.f32 	%f380, %f379, %f378;
	fma.rn.f32 	%f381, %f364, %f380, 0fBDF5C28F;
	min.f32 	%f382, %f381, 0f3F800000;
	max.f32 	%f383, %f382, 0f00000000;
	neg.f32 	%f384, %f359;
	mul.f32 	%f385, %f359, %f384;
	mul.f32 	%f386, %f350, %f350;
	div.rn.f32 	%f387, %f385, %f386;
	fma.rn.f32 	%f388, %f387, 0f3BBB989D, 0f3F000000;
	cvt.sat.f32.f32 	%f389, %f388;
	fma.rm.f32 	%f390, %f389, %f372, %f371;
	add.f32 	%f391, %f390, 0fCB40007F;
	neg.f32 	%f392, %f391;
	fma.rn.f32 	%f393, %f387, 0f3FB8AA3B, %f392;
	fma.rn.f32 	%f394, %f387, 0f32A57060, %f393;
	mov.b32 	%r47, %f390;
	shl.b32 	%r48, %r47, 23;
	mov.b32 	%f395, %r48;
	ex2.approx.ftz.f32 	%f396, %f394;
	mul.f32 	%f397, %f396, %f395;
	fma.rn.f32 	%f398, %f364, %f397, 0fBDF5C28F;
	min.f32 	%f399, %f398, 0f3F800000;
	max.f32 	%f400, %f399, 0f00000000;
	neg.f32 	%f401, %f363;
	mul.f32 	%f402, %f363, %f401;
	mul.f32 	%f403, %f351, %f351;
	div.rn.f32 	%f404, %f402, %f403;
	fma.rn.f32 	%f405, %f404, 0f3BBB989D, 0f3F000000;
	cvt.sat.f32.f32 	%f406, %f405;
	fma.rm.f32 	%f407, %f406, %f372, %f371;
	add.f32 	%f408, %f407, 0fCB40007F;
	neg.f32 	%f409, %f408;
	fma.rn.f32 	%f410, %f404, 0f3FB8AA3B, %f409;
	fma.rn.f32 	%f411, %f404, 0f32A57060, %f410;
	mov.b32 	%r49, %f407;
	shl.b32 	%r50, %r49, 23;
	mov.b32 	%f412, %r50;
	ex2.approx.ftz.f32 	%f413, %f411;
	mul.f32 	%f414, %f413, %f412;
	fma.rn.f32 	%f415, %f364, %f414, 0fBDF5C28F;
	min.f32 	%f416, %f415, 0f3F800000;
	max.f32 	%f417, %f416, 0f00000000;
	mul.lo.s32 	%r51, %r9, %r17;
	cvt.s64.s32 	%rd33, %r51;
	add.s64 	%rd34, %rd7, %rd33;
	mul.wide.u32 	%rd35, %r1, 16;
	add.s64 	%rd36, %rd34, %rd35;
	st.global.v4.f32 	[%rd36], {%f383, %f400, %f417, %f281};
$L__BB0_2:
	ret;

}


// ===== COMPILED SASS (sm_100) =====

	.target	sm_100

	.elftype	@"ET_EXEC"


//--------------------- .note.nv.tkinfo           --------------------------
	.section	.note.nv.tkinfo,"",@"SHT_NOTE"
	.sectionflags	@"SHF_NOTE_NV_TKINFO"
	.tkinfo
        /*0018*/ 	.word	0x00000002
        /*0030*/ 	.string	""
        /*0030*/ 	.string	"ptxas"
        /*0030*/ 	.string	"Cuda compilation tools, release 13.0, V13.0.88"
        /*0030*/ 	.string	"Build cuda_13.0.r13.0/compiler.36424714_0"
        /*0030*/ 	.string	"-arch sm_100 -m 64 "



//--------------------- .note.nv.cuinfo           --------------------------
	.section	.note.nv.cuinfo,"",@"SHT_NOTE"
	.sectionflags	@"SHF_NOTE_NV_CUINFO"
        /*0018*/ 	.short	0x0002
        /*001a*/ 	.short	0x0064
        /*001c*/ 	.short	0x0082
	.zero		2


//--------------------- .nv.info                  --------------------------
	.section	.nv.info,"",@"SHT_CUDA_INFO"
	.align	4


	//----- nvinfo : EIATTR_REGCOUNT
	.align		4
        /*0000*/ 	.byte	0x04, 0x2f
        /*0002*/ 	.short	(.L_1 - .L_0)
	.align		4
.L_0:
        /*0004*/ 	.word	index@(ComputeRobustnessMask)
        /*0008*/ 	.word	0x00000037


	//----- nvinfo : EIATTR_FRAME_SIZE
	.align		4
.L_1:
        /*000c*/ 	.byte	0x04, 0x11
        /*000e*/ 	.short	(.L_3 - .L_2)
	.align		4
.L_2:
        /*0010*/ 	.word	index@($__internal_1_$__cuda_sm3x_div_rn_noftz_f32_slowpath)
        /*0014*/ 	.word	0x00000000


	//----- nvinfo : EIATTR_FRAME_SIZE
	.align		4
.L_3:
        /*0018*/ 	.byte	0x04, 0x11
        /*001a*/ 	.short	(.L_5 - .L_4)
	.align		4
.L_4:
        /*001c*/ 	.word	index@($__internal_0_$__cuda_sm20_sqrt_rn_f32_slowpath)
        /*0020*/ 	.word	0x00000000


	//----- nvinfo : EIATTR_FRAME_SIZE
	.align		4
.L_5:
        /*0024*/ 	.byte	0x04, 0x11
        /*0026*/ 	.short	(.L_7 - .L_6)
	.align		4
.L_6:
        /*0028*/ 	.word	index@(ComputeRobustnessMask)
        /*002c*/ 	.word	0x00000000


	//----- nvinfo : EIATTR_MIN_STACK_SIZE
	.align		4
.L_7:
        /*0030*/ 	.byte	0x04, 0x12
        /*0032*/ 	.short	(.L_9 - .L_8)
	.align		4
.L_8:
        /*0034*/ 	.word	index@(ComputeRobustnessMask)
        /*0038*/ 	.word	0x00000000
.L_9:


//--------------------- .nv.compat                --------------------------
	.section	.nv.compat,"",@"SHT_CUDA_COMPAT_INFO"
	.align	4
        /*0000*/ 	.byte	0x02, 0x09, 0x00, 0x00, 0x02, 0x02, 0x02, 0x00, 0x02, 0x05, 0x05, 0x00, 0x03, 0x07, 0x01, 0x01
        /*0010*/ 	.byte	0x02, 0x03, 0x00, 0x00, 0x02, 0x06, 0x01, 0x00, 0x04, 0x0b, 0x08, 0x00, 0x01, 0x00, 0x00, 0x00
        /*0020*/ 	.byte	0x00, 0x00, 0x00, 0x00


//--------------------- .nv.info.ComputeRobustnessMask --------------------------
	.section	.nv.info.ComputeRobustnessMask,"",@"SHT_CUDA_INFO"
	.sectionflags	@""
	.align	4


	//----- nvinfo : EIATTR_CUDA_API_VERSION
	.align		4
        /*0000*/ 	.byte	0x04, 0x37
        /*0002*/ 	.short	(.L_11 - .L_10)
.L_10:
        /*0004*/ 	.word	0x00000082


	//----- nvinfo : EIATTR_KPARAM_INFO
	.align		4
.L_11:
        /*0008*/ 	.byte	0x04, 0x17
        /*000a*/ 	.short	(.L_13 - .L_12)
.L_12:
        /*000c*/ 	.word	0x00000000
        /*0010*/ 	.short	0x000a
        /*0012*/ 	.short	0x0038
        /*0014*/ 	.byte	0x00, 0xf0, 0x11, 0x00


	//----- nvinfo : EIATTR_KPARAM_INFO
	.align		4
.L_13:
        /*0018*/ 	.byte	0x04, 0x17
        /*001a*/ 	.short	(.L_15 - .L_14)
.L_14:
        /*001c*/ 	.word	0x00000000
        /*0020*/ 	.short	0x0009
        /*0022*/ 	.short	0x0034
        /*0024*/ 	.byte	0x00, 0xf0, 0x11, 0x00


	//----- nvinfo : EIATTR_KPARAM_INFO
	.align		4
.L_15:
        /*0028*/ 	.byte	0x04, 0x17
        /*002a*/ 	.short	(.L_17 - .L_16)
.L_16:
        /*002c*/ 	.word	0x00000000
        /*0030*/ 	.short	0x0008
        /*0032*/ 	.short	0x0030
        /*0034*/ 	.byte	0x00, 0xf0, 0x11, 0x00


	//----- nvinfo : EIATTR_KPARAM_INFO
	.align		4
.L_17:
        /*0038*/ 	.byte	0x04, 0x17
        /*003a*/ 	.short	(.L_19 - .L_18)
.L_18:
        /*003c*/ 	.word	0x00000000
        /*0040*/ 	.short	0x0007
        /*0042*/ 	.short	0x002c
        /*0044*/ 	.byte	0x00, 0xf0, 0x11, 0x00


	//----- nvinfo : EIATTR_KPARAM_INFO
	.align		4
.L_19:
        /*0048*/ 	.byte	0x04, 0x17
        /*004a*/ 	.short	(.L_21 - .L_20)
.L_20:
        /*004c*/ 	.word	0x00000000
        /*0050*/ 	.short	0x0006
        /*0052*/ 	.short	0x0028
        /*0054*/ 	.byte	0x00, 0xf0, 0x11, 0x00


	//----- nvinfo : EIATTR_KPARAM_INFO
	.align		4
.L_21:
        /*0058*/ 	.byte	0x04, 0x17
        /*005a*/ 	.short	(.L_23 - .L_22)
.L_22:
        /*005c*/ 	.word	0x00000000
        /*0060*/ 	.short	0x0005
        /*0062*/ 	.short	0x0024
        /*0064*/ 	.byte	0x00, 0xf0, 0x11, 0x00


	//----- nvinfo : EIATTR_KPARAM_INFO
	.align		4
.L_23:
        /*0068*/ 	.byte	0x04, 0x17
        /*006a*/ 	.short	(.L_25 - .L_24)
.L_24:
        /*006c*/ 	.word	0x00000000
        /*0070*/ 	.short	0x0004
        /*0072*/ 	.short	0x0020
        /*0074*/ 	.byte	0x00, 0xf0, 0x11, 0x00


	//----- nvinfo : EIATTR_KPARAM_INFO
	.align		4
.L_25:
        /*0078*/ 	.byte	0x04, 0x17
        /*007a*/ 	.short	(.L_27 - .L_26)
.L_26:
        /*007c*/ 	.word	0x00000000
        /*0080*/ 	.short	0x0003
        /*0082*/ 	.short	0x0018
        /*0084*/ 	.byte	0x00, 0xf0, 0x21, 0x00


	//----- nvinfo : EIATTR_KPARAM_INFO
	.align		4
.L_27:
        /*0088*/ 	.byte	0x04, 0x17
        /*008a*/ 	.short	(.L_29 - .L_28)
.L_28:
        /*008c*/ 	.word	0x00000000
        /*0090*/ 	.short	0x0002
        /*0092*/ 	.short	0x0010
        /*0094*/ 	.byte	0x00, 0xf5, 0x21, 0x00


	//----- nvinfo : EIATTR_KPARAM_INFO
	.align		4
.L_29:
        /*0098*/ 	.byte	0x04, 0x17
        /*009a*/ 	.short	(.L_31 - .L_30)
.L_30:
        /*009c*/ 	.word	0x00000000
        /*00a0*/ 	.short	0x0001
        /*00a2*/ 	.short	0x0008
        /*00a4*/ 	.byte	0x00, 0xf5, 0x21, 0x00


	//----- nvinfo : EIATTR_KPARAM_INFO
	.align		4
.L_31:
        /*00a8*/ 	.byte	0x04, 0x17
        /*00aa*/ 	.short	(.L_33 - .L_32)
.L_32:
        /*00ac*/ 	.word	0x00000000
        /*00b0*/ 	.short	0x0000
        /*00b2*/ 	.short	0x0000
        /*00b4*/ 	.byte	0x00, 0xf5, 0x21, 0x00


	//----- nvinfo : EIATTR_SPARSE_MMA_MASK
	.align		4
.L_33:
        /*00b8*/ 	.byte	0x03, 0x50
        /*00ba*/ 	.short	0x0000


	//----- nvinfo : EIATTR_MAXREG_COUNT
	.align		4
        /*00bc*/ 	.byte	0x03, 0x1b
        /*00be*/ 	.short	0x00ff


	//----- nvinfo : EIATTR_MERCURY_ISA_VERSION
	.align		4
        /*00c0*/ 	.byte	0x03, 0x5f
        /*00c2*/ 	.short	0x0101


	//----- nvinfo : EIATTR_VRC_CTA_INIT_COUNT
	.align		4
        /*00c4*/ 	.byte	0x02, 0x4a
	.zero		1
	.zero		1


	//----- nvinfo : EIATTR_EXIT_INSTR_OFFSETS
	.align		4
        /*00c8*/ 	.byte	0x04, 0x1c
        /*00ca*/ 	.short	(.L_35 - .L_34)


	//   ....[0]....
.L_34:
        /*00cc*/ 	.word	0x00000100


	//   ....[1]....
        /*00d0*/ 	.word	0x00003350


	//----- nvinfo : EIATTR_CRS_STACK_SIZE
	.align		4
.L_35:
        /*00d4*/ 	.byte	0x04, 0x1e
        /*00d6*/ 	.short	(.L_37 - .L_36)
.L_36:
        /*00d8*/ 	.word	0x00000000


	//----- nvinfo : EIATTR_CBANK_PARAM_SIZE
	.align		4
.L_37:
        /*00dc*/ 	.byte	0x03, 0x19
        /*00de*/ 	.short	0x003c


	//----- nvinfo : EIATTR_PARAM_CBANK
	.align		4
        /*00e0*/ 	.byte	0x04, 0x0a
        /*00e2*/ 	.short	(.L_39 - .L_38)
	.align		4
.L_38:
        /*00e4*/ 	.word	index@(.nv.constant0.ComputeRobustnessMask)
        /*00e8*/ 	.short	0x0380
        /*00ea*/ 	.short	0x003c


	//----- nvinfo : EIATTR_SW_WAR
	.align		4
.L_39:
        /*00ec*/ 	.byte	0x04, 0x36
        /*00ee*/ 	.short	(.L_41 - .L_40)
.L_40:
        /*00f0*/ 	.word	0x00000008
.L_41:


//--------------------- .nv.callgraph             --------------------------
	.section	.nv.callgraph,"",@"SHT_CUDA_CALLGRAPH"
	.align	4
	.sectionentsize	8
	.align		4
        /*0000*/ 	.word	0x00000000
	.align		4
        /*0004*/ 	.word	0xffffffff
	.align		4
        /*0008*/ 	.word	0x00000000
	.align		4
        /*000c*/ 	.word	0xfffffffe
	.align		4
        /*0010*/ 	.word	0x00000000
	.align		4
        /*0014*/ 	.word	0xfffffffd
	.align		4
        /*0018*/ 	.word	0x00000000
	.align		4
        /*001c*/ 	.word	0xfffffffc


//--------------------- .text.ComputeRobustnessMask --------------------------
	.section	.text.ComputeRobustnessMask,"ax",@progbits
	.align	128
        .global         ComputeRobustnessMask
        .type           ComputeRobustnessMask,@function
        .size           ComputeRobustnessMask,(.L_x_89 - ComputeRobustnessMask)
        .other          ComputeRobustnessMask,@"STO_CUDA_ENTRY STV_DEFAULT"
ComputeRobustnessMask:
.text.ComputeRobustnessMask:
[----:B------:R-:W-:Y:S01]  /*0000*/  LDC R1, c[0x0][0x37c] ;  /* 0x0000df00ff017b82 */ /* 0x000fe20000000800 */
[----:B------:R-:W0:Y:S07]  /*0010*/  S2R R12, SR_TID.Y ;  /* 0x00000000000c7919 */ /* 0x000e2e0000002200 */
[----:B------:R-:W1:Y:S01]  /*0020*/  LDC R7, c[0x0][0x360] ;  /* 0x0000d800ff077b82 */ /* 0x000e620000000800 */
[----:B------:R-:W1:Y:S07]  /*0030*/  S2R R8, SR_TID.X ;  /* 0x0000000000087919 */ /* 0x000e6e0000002100 */
[----:B------:R-:W0:Y:S08]  /*0040*/  S2UR UR5, SR_CTAID.Y ;  /* 0x00000000000579c3 */ /* 0x000e300000002600 */
[----:B------:R-:W0:Y:S08]  /*0050*/  LDC R5, c[0x0][0x364] ;  /* 0x0000d900ff057b82 */ /* 0x000e300000000800 */
[----:B------:R-:W2:Y:S08]  /*0060*/  LDC.64 R10, c[0x0][0x3a0] ;  /* 0x0000e800ff0a7b82 */ /* 0x000eb00000000a00 */
[----:B------:R-:W1:Y:S01]  /*0070*/  S2UR UR4, SR_CTAID.X ;  /* 0x00000000000479c3 */ /* 0x000e620000002500 */
[----:B0-----:R-:W-:Y:S01]  /*0080*/  IMAD R5, R5, UR5, R12 ;  /* 0x0000000505057c24 */ /* 0x001fe2000f8e020c */
[----:B--2---:R-:W-:-:S02]  /*0090*/  IADD3 R4, PT, PT, R11, -0x1, RZ ;  /* 0xffffffff0b047810 */ /* 0x004fc40007ffe0ff */
[----:B------:R-:W-:Y:S02]  /*00a0*/  IADD3 R9, PT, PT, R10, -0x1, RZ ;  /* 0xffffffff0a097810 */ /* 0x000fe40007ffe0ff */
[----:B------:R-:W-:Y:S01]  /*00b0*/  ISETP.GE.AND P0, PT, R5, R4, PT ;  /* 0x000000040500720c */ /* 0x000fe20003f06270 */
[----:B-1----:R-:W-:-:S05]  /*00c0*/  IMAD R6, R7, UR4, R8 ;  /* 0x0000000407067c24 */ /* 0x002fca000f8e0208 */
[----:B------:R-:W-:-:S04]  /*00d0*/  ISETP.GE.OR P0, PT, R6, R9, P0 ;  /* 0x000000090600720c */ /* 0x000fc80000706670 */
[----:B------:R-:W-:-:S04]  /*00e0*/  ISETP.LT.OR P0, PT, R6, 0x1, P0 ;  /* 0x000000010600780c */ /* 0x000fc80000701670 */
[----:B------:R-:W-:-:S13]  /*00f0*/  ISETP.EQ.OR P0, PT, R5, RZ, P0 ;  /* 0x000000ff0500720c */ /* 0x000fda0000702670 */
[----:B------:R-:W-:Y:S05]  /*0100*/  @P0 EXIT ;  /* 0x000000000000094d */ /* 0x000fea0003800000 */
[----:B------:R-:W-:Y:S01]  /*0110*/  I2FP.F32.S32 R10, R10 ;  /* 0x0000000a000a7245 */ /* 0x000fe20000201400 */
[----:B------:R-:W-:Y:S01]  /*0120*/  BSSY.RECONVERGENT B2, `(.L_x_0) ;  /* 0x0000010000027945 */ /* 0x000fe20003800200 */
[----:B------:R-:W-:Y:S01]  /*0130*/  I2FP.F32.U32 R2, R6 ;  /* 0x0000000600027245 */ /* 0x000fe20000201000 */
[----:B------:R-:W-:Y:S01]  /*0140*/  IMAD R7, R7, R12, R8 ;  /* 0x0000000c07077224 */ /* 0x000fe200078e0208 */
[----:B------:R-:W0:Y:S03]  /*0150*/  MUFU.RCP R3, R10 ;  /* 0x0000000a00037308 */ /* 0x000e260000001000 */
[----:B------:R-:W-:-:S05]  /*0160*/  FADD R45, R2, 0.5 ;  /* 0x3f000000022d7421 */ /* 0x000fca0000000000 */
[----:B------:R-:W1:Y:S01]  /*0170*/  FCHK P0, R45, R10 ;  /* 0x0000000a2d007302 */ /* 0x000e620000000000 */
[----:B0-----:R-:W-:-:S04]  /*0180*/  FFMA R0, -R10, R3, 1 ;  /* 0x3f8000000a007423 */ /* 0x001fc80000000103 */
[----:B------:R-:W-:-:S04]  /*0190*/  FFMA R0, R3, R0, R3 ;  /* 0x0000000003007223 */ /* 0x000fc80000000003 */
[----:B------:R-:W-:-:S04]  /*01a0*/  FFMA R3, R45, R0, RZ ;  /* 0x000000002d037223 */ /* 0x000fc800000000ff */
[----:B------:R-:W-:-:S04]  /*01b0*/  FFMA R28, -R10, R3, R45 ;  /* 0x000000030a1c7223 */ /* 0x000fc8000000012d */
[----:B------:R-:W-:Y:S01]  /*01c0*/  FFMA R28, R0, R28, R3 ;  /* 0x0000001c001c7223 */ /* 0x000fe20000000003 */
[----:B-1----:R-:W-:Y:S06]  /*01d0*/  @!P0 BRA `(.L_x_1) ;  /* 0x0000000000108947 */ /* 0x002fec0003800000 */
[----:B------:R-:W-:Y:S02]  /*01e0*/  MOV R43, R10 ;  /* 0x0000000a002b7202 */ /* 0x000fe40000000f00 */
[----:B------:R-:W-:-:S07]  /*01f0*/  MOV R30, 0x210 ;  /* 0x00000210001e7802 */ /* 0x000fce0000000f00 */
[----:B------:R-:W-:Y:S05]  /*0200*/  CALL.REL.NOINC `($__internal_1_$__cuda_sm3x_div_rn_noftz_f32_slowpath) ;  /* 0x0000003000a87944 */ /* 0x000fea0003c00000 */
[----:B------:R-:W-:-:S07]  /*0210*/  MOV R28, R0 ;  /* 0x00000000001c7202 */ /* 0x000fce0000000f00 */
.L_x_1:
[----:B------:R-:W-:Y:S05]  /*0220*/  BSYNC.RECONVERGENT B2 ;  /* 0x0000000000027941 */ /* 0x000fea0003800200 */
.L_x_0:
[----:B------:R-:W0:Y:S01]  /*0230*/  LDCU UR4, c[0x0][0x3a4] ;  /* 0x00007480ff0477ac */ /* 0x000e220008000800 */
[----:B------:R-:W-:Y:S01]  /*0240*/  I2FP.F32.U32 R3, R5 ;  /* 0x0000000500037245 */ /* 0x000fe20000201000 */
[----:B------:R-:W-:Y:S04]  /*0250*/  BSSY.RECONVERGENT B2, `(.L_x_2) ;  /* 0x000000f000027945 */ /* 0x000fe80003800200 */
[----:B------:R-:W-:Y:S01]  /*0260*/  FADD R45, R3, 0.5 ;  /* 0x3f000000032d7421 */ /* 0x000fe20000000000 */
[----:B0-----:R-:W-:-:S04]  /*0270*/  I2FP.F32.S32 R8, UR4 ;  /* 0x0000000400087c45 */ /* 0x001fc80008201400 */
[----:B------:R-:W0:Y:S08]  /*0280*/  MUFU.RCP R11, R8 ;  /* 0x00000008000b7308 */ /* 0x000e300000001000 */
        /* <DEDUP_REMOVED lines=11> */
.L_x_3:
[----:B------:R-:W-:Y:S05]  /*0340*/  BSYNC.RECONVERGENT B2 ;  /* 0x0000000000027941 */ /* 0x000fea0003800200 */
.L_x_2:
[----:B------:R-:W0:Y:S01]  /*0350*/  LDCU UR4, c[0x0][0x398] ;  /* 0x00007300ff0477ac */ /* 0x000e220008000800 */
[----:B------:R-:W-:Y:S01]  /*0360*/  HFMA2 R11, -RZ, RZ, -3, 0 ;  /* 0xc2000000ff0b7431 */ /* 0x000fe200000001ff */
[----:B------:R-:W-:-:S03]  /*0370*/  UMOV UR5, URZ ;  /* 0x000000ff00057c82 */ /* 0x000fc60008000000 */
[----:B0-----:R0:W5:Y:S01]  /*0380*/  TEX.LL RZ, R28, R28, R11, UR4, 2D, 0x3 ;  /* 0x28ff040b1c1c7f60 */ /* 0x00116200089e03ff */
[----:B------:R-:W-:Y:S01]  /*0390*/  FADD R0, R2, -2 ;  /* 0xc000000002007421 */ /* 0x000fe20000000000 */
[----:B------:R-:W-:Y:S03]  /*03a0*/  BSSY.RECONVERGENT B2, `(.L_x_4) ;  /* 0x0000007000027945 */ /* 0x000fe60003800200 */
[----:B------:R-:W-:-:S04]  /*03b0*/  FADD R45, R0, 0.5 ;  /* 0x3f000000002d7421 */ /* 0x000fc80000000000 */
[----:B------:R-:W1:Y:S02]  /*03c0*/  FCHK P0, R45, R10 ;  /* 0x0000000a2d007302 */ /* 0x000e640000000000 */
[----:B01----:R-:W-:Y:S05]  /*03d0*/  @!P0 BRA `(.L_x_5) ;  /* 0x00000000000c8947 */ /* 0x003fea0003800000 */
[----:B------:R-:W-:Y:S02]  /*03e0*/  MOV R43, R10 ;  /* 0x0000000a002b7202 */ /* 0x000fe40000000f00 */
[----:B------:R-:W-:-:S07]  /*03f0*/  MOV R30, 0x410 ;  /* 0x00000410001e7802 */ /* 0x000fce0000000f00 */
[----:B-----5:R-:W-:Y:S05]  /*0400*/  CALL.REL.NOINC `($__internal_1_$__cuda_sm3x_div_rn_noftz_f32_slowpath) ;  /* 0x0000003000287944 */ /* 0x020fea0003c00000 */
.L_x_5:
[----:B------:R-:W-:Y:S05]  /*0410*/  BSYNC.RECONVERGENT B2 ;  /* 0x0000000000027941 */ /* 0x000fea0003800200 */
.L_x_4:
[----:B------:R-:W-:Y:S01]  /*0420*/  FADD R0, R3, -2 ;  /* 0xc000000003007421 */ /* 0x000fe20000000000 */
[----:B------:R-:W-:Y:S03]  /*0430*/  BSSY.RECONVERGENT B2, `(.L_x_6) ;  /* 0x0000007000027945 */ /* 0x000fe60003800200 */
[----:B------:R-:W-:-:S04]  /*0440*/  FADD R45, R0, 0.5 ;  /* 0x3f000000002d7421 */ /* 0x000fc80000000000 */
[----:B------:R-:W0:Y:S02]  /*0450*/  FCHK P0, R45, R8 ;  /* 0x000000082d007302 */ /* 0x000e240000000000 */
[----:B0-----:R-:W-:Y:S05]  /*0460*/  @!P0 BRA `(.L_x_7) ;  /* 0x00000000000c8947 */ /* 0x001fea0003800000 */
[----:B------:R-:W-:Y:S02]  /*0470*/  MOV R43, R8 ;  /* 0x00000008002b7202 */ /* 0x000fe40000000f00 */
[----:B------:R-:W-:-:S07]  /*0480*/  MOV R30, 0x4a0 ;  /* 0x000004a0001e7802 */ /* 0x000fce0000000f00 */
[----:B-----5:R-:W-:Y:S05]  /*0490*/  CALL.REL.NOINC `($__internal_1_$__cuda_sm3x_div_rn_noftz_f32_slowpath) ;  /* 0x0000003000047944 */ /* 0x020fea0003c00000 */
.L_x_7:
[----:B------:R-:W-:Y:S05]  /*04a0*/  BSYNC.RECONVERGENT B2 ;  /* 0x0000000000027941 */ /* 0x000fea0003800200 */
.L_x_6:
        /* <DEDUP_REMOVED lines=8> */
.L_x_9:
[----:B------:R-:W-:Y:S05]  /*0530*/  BSYNC.RECONVERGENT B2 ;  /* 0x0000000000027941 */ /* 0x000fea0003800200 */
.L_x_8:
[----:B------:R-:W-:Y:S01]  /*0540*/  FADD R0, R2, 1 ;  /* 0x3f80000002007421 */ /* 0x000fe20000000000 */
[----:B------:R-:W-:Y:S03]  /*0550*/  BSSY.RECONVERGENT B2, `(.L_x_10) ;  /* 0x0000007000027945 */ /* 0x000fe60003800200 */
[----:B------:R-:W-:-:S04]  /*0560*/  FADD R45, R0, 0.5 ;  /* 0x3f000000002d7421 */ /* 0x000fc80000000000 */
[----:B------:R-:W0:Y:S02]  /*0570*/  FCHK P0, R45, R10 ;  /* 0x0000000a2d007302 */ /* 0x000e240000000000 */
[----:B0-----:R-:W-:Y:S05]  /*0580*/  @!P0 BRA `(.L_x_11) ;  /* 0x00000000000c8947 */ /* 0x001fea0003800000 */
[----:B------:R-:W-:Y:S02]  /*0590*/  MOV R43, R10 ;  /* 0x0000000a002b7202 */ /* 0x000fe40000000f00 */
[----:B------:R-:W-:-:S07]  /*05a0*/  MOV R30, 0x5c0 ;  /* 0x000005c0001e7802 */ /* 0x000fce0000000f00 */
[----:B-----5:R-:W-:Y:S05]  /*05b0*/  CALL.REL.NOINC `($__internal_1_$__cuda_sm3x_div_rn_noftz_f32_slowpath) ;  /* 0x0000002c00bc7944 */ /* 0x020fea0003c00000 */
.L_x_11:
[----:B------:R-:W-:Y:S05]  /*05c0*/  BSYNC.RECONVERGENT B2 ;  /* 0x0000000000027941 */ /* 0x000fea0003800200 */
.L_x_10:
[----:B------:R-:W0:Y:S01]  /*05d0*/  MUFU.RCP R11, R10 ;  /* 0x0000000a000b7308 */ /* 0x000e220000001000 */
[----:B------:R-:W-:Y:S01]  /*05e0*/  FADD R2, R2, 2 ;  /* 0x4000000002027421 */ /* 0x000fe20000000000 */
[----:B------:R-:W-:Y:S03]  /*05f0*/  BSSY.RECONVERGENT B2, `(.L_x_12) ;  /* 0x000000d000027945 */ /* 0x000fe60003800200 */
[----:B------:R-:W-:-:S04]  /*0600*/  FADD R45, R2, 0.5 ;  /* 0x3f000000022d7421 */ /* 0x000fc80000000000 */
        /* <DEDUP_REMOVED lines=9> */
[----:B-----5:R-:W-:Y:S05]  /*06a0*/  CALL.REL.NOINC `($__internal_1_$__cuda_sm3x_div_rn_noftz_f32_slowpath) ;  /* 0x0000002c00807944 */ /* 0x020fea0003c00000 */
[----:B------:R-:W-:-:S07]  /*06b0*/  MOV R2, R0 ;  /* 0x0000000000027202 */ /* 0x000fce0000000f00 */
.L_x_13:
[----:B------:R-:W-:Y:S05]  /*06c0*/  BSYNC.RECONVERGENT B2 ;  /* 0x0000000000027941 */ /* 0x000fea0003800200 */
.L_x_12:
        /* <DEDUP_REMOVED lines=8> */
.L_x_15:
[----:B------:R-:W-:Y:S05]  /*0750*/  BSYNC.RECONVERGENT B2 ;  /* 0x0000000000027941 */ /* 0x000fea0003800200 */
.L_x_14:
        /* <DEDUP_REMOVED lines=8> */
.L_x_17:
[----:B------:R-:W-:Y:S05]  /*07e0*/  BSYNC.RECONVERGENT B2 ;  /* 0x0000000000027941 */ /* 0x000fea0003800200 */
.L_x_16:
[----:B------:R-:W0:Y:S01]  /*07f0*/  MUFU.RCP R11, R8 ;  /* 0x00000008000b7308 */ /* 0x000e220000001000 */
[----:B------:R-:W-:Y:S01]  /*0800*/  FADD R3, R3, 2 ;  /* 0x4000000003037421 */ /* 0x000fe20000000000 */
[----:B------:R-:W1:Y:S01]  /*0810*/  LDCU.64 UR6, c[0x0][0x358] ;  /* 0x00006b00ff0677ac */ /* 0x000e620008000a00 */
[----:B------:R-:W-:Y:S02]  /*0820*/  BSSY.RECONVERGENT B2, `(.L_x_18) ;  /* 0x000000d000027945 */ /* 0x000fe40003800200 */
[----:B------:R-:W-:-:S04]  /*0830*/  FADD R45, R3, 0.5 ;  /* 0x3f000000032d7421 */ /* 0x000fc80000000000 */
[----:B------:R-:W2:Y:S01]  /*0840*/  FCHK P0, R45, R8 ;  /* 0x000000082d007302 */ /* 0x000ea20000000000 */
[----:B0-----:R-:W-:-:S04]  /*0850*/  FFMA R0, -R8, R11, 1 ;  /* 0x3f80000008007423 */ /* 0x001fc8000000010b */
[----:B------:R-:W-:-:S04]  /*0860*/  FFMA R3, R11, R0, R11 ;  /* 0x000000000b037223 */ /* 0x000fc8000000000b */
[----:B------:R-:W-:-:S04]  /*0870*/  FFMA R0, R3, R45, RZ ;  /* 0x0000002d03007223 */ /* 0x000fc800000000ff */
[----:B------:R-:W-:-:S04]  /*0880*/  FFMA R11, -R8, R0, R45 ;  /* 0x00000000080b7223 */ /* 0x000fc8000000012d */
[----:B------:R-:W-:Y:S01]  /*0890*/  FFMA R3, R3, R11, R0 ;  /* 0x0000000b03037223 */ /* 0x000fe20000000000 */
[----:B-12---:R-:W-:Y:S06]  /*08a0*/  @!P0 BRA `(.L_x_19) ;  /* 0x0000000000108947 */ /* 0x006fec0003800000 */
[----:B------:R-:W-:Y:S02]  /*08b0*/  MOV R43, R8 ;  /* 0x00000008002b7202 */ /* 0x000fe40000000f00 */
[----:B------:R-:W-:-:S07]  /*08c0*/  MOV R30, 0x8e0 ;  /* 0x000008e0001e7802 */ /* 0x000fce0000000f00 */
[----:B-----5:R-:W-:Y:S05]  /*08d0*/  CALL.REL.NOINC `($__internal_1_$__cuda_sm3x_div_rn_noftz_f32_slowpath) ;  /* 0x0000002800f47944 */ /* 0x020fea0003c00000 */
[----:B------:R-:W-:-:S07]  /*08e0*/  MOV R3, R0 ;  /* 0x0000000000037202 */ /* 0x000fce0000000f00 */
.L_x_19:
[----:B------:R-:W-:Y:S05]  /*08f0*/  BSYNC.RECONVERGENT B2 ;  /* 0x0000000000027941 */ /* 0x000fea0003800200 */
.L_x_18:
[----:B------:R-:W-:Y:S02]  /*0900*/  HFMA2 R13, -RZ, RZ, 1.75, 0 ;  /* 0x3f000000ff0d7431 */ /* 0x000fe400000001ff */
[----:B-----5:R-:W-:Y:S01]  /*0910*/  FMUL R0, R29, 0.5 ;  /* 0x3f0000001d007820 */ /* 0x020fe20000400000 */
[----:B------:R-:W0:Y:S01]  /*0920*/  LDCU UR8, c[0x0][0x3a8] ;  /* 0x00007500ff0877ac */ /* 0x000e220008000800 */
[----:B------:R-:W1:Y:S03]  /*0930*/  LDCU.128 UR12, c[0x0][0x380] ;  /* 0x00007000ff0c77ac */ /* 0x000e660008000c00 */
[----:B------:R-:W-:-:S05]  /*0940*/  LOP3.LUT R11, R13, 0x80000000, R0, 0xb8, !PT ;  /* 0x800000000d0b7812 */ /* 0x000fca00078eb800 */
[----:B------:R-:W-:Y:S01]  /*0950*/  FADD.RZ R10, R0, R11 ;  /* 0x0000000b000a7221 */ /* 0x000fe2000000c000 */
[----:B------:R-:W-:-:S03]  /*0960*/  FMUL R0, R28, 0.5 ;  /* 0x3f0000001c007820 */ /* 0x000fc60000400000 */
[----:B------:R-:W2:Y:S02]  /*0970*/  F2I.TRUNC.NTZ R8, R10 ;  /* 0x0000000a00087305 */ /* 0x000ea4000020f100 */
[----:B------:R-:W-:-:S05]  /*0980*/  LOP3.LUT R11, R13, 0x80000000, R0, 0xb8, !PT ;  /* 0x800000000d0b7812 */ /* 0x000fca00078eb800 */
[----:B------:R-:W-:-:S04]  /*0990*/  FADD.RZ R0, R0, R11 ;  /* 0x0000000b00007221 */ /* 0x000fc8000000c000 */
[----:B------:R-:W3:Y:S01]  /*09a0*/  F2I.TRUNC.NTZ R11, R0 ;  /* 0x00000000000b7305 */ /* 0x000ee2000020f100 */
[----:B--2---:R-:W-:-:S04]  /*09b0*/  IADD3 R8, PT, PT, R5, R8, RZ ;  /* 0x0000000805087210 */ /* 0x004fc80007ffe0ff */
[----:B------:R-:W-:Y:S02]  /*09c0*/  VIMNMX R13, PT, PT, R8, 0x1, !PT ;  /* 0x00000001080d7848 */ /* 0x000fe40007fe0100 */
[----:B------:R-:W-:Y:S02]  /*09d0*/  VIMNMX R15, PT, PT, RZ, R8, !PT ;  /* 0x00000008ff0f7248 */ /* 0x000fe40007fe0100 */
[----:B------:R-:W-:Y:S02]  /*09e0*/  VIADDMNMX.U32 R13, R13, 0xffffffff, R4, PT ;  /* 0xffffffff0d0d7846 */ /* 0x000fe40003800004 */
[----:B------:R-:W-:Y:S02]  /*09f0*/  VIMNMX.U32 R15, PT, PT, R4, R15, PT ;  /* 0x0000000f040f7248 */ /* 0x000fe40003fe0000 */
[----:B---3--:R-:W-:Y:S01]  /*0a00*/  IADD3 R12, PT, PT, R6, R11, RZ ;  /* 0x0000000b060c7210 */ /* 0x008fe20007ffe0ff */
[----:B0-----:R-:W-:-:S03]  /*0a10*/  IMAD R13, R13, UR8, RZ ;  /* 0x000000080d0d7c24 */ /* 0x001fc6000f8e02ff */
[----:B------:R-:W-:Y:S02]  /*0a20*/  VIMNMX R14, PT, PT, R12, 0x1, !PT ;  /* 0x000000010c0e7848 */ /* 0x000fe40007fe0100 */
[C---:B-1----:R-:W-:Y:S02]  /*0a30*/  IADD3 R10, P0, PT, R13.reuse, UR14, RZ ;  /* 0x0000000e0d0a7c10 */ /* 0x042fe4000ff1e0ff */
[----:B------:R-:W-:Y:S02]  /*0a40*/  VIMNMX R16, PT, PT, RZ, R12, !PT ;  /* 0x0000000cff107248 */ /* 0x000fe40007fe0100 */
[----:B------:R-:W-:Y:S02]  /*0a50*/  LEA.HI.X.SX32 R11, R13, UR15, 0x1, P0 ;  /* 0x0000000f0d0b7c11 */ /* 0x000fe400080f0eff */
[----:B------:R-:W-:Y:S02]  /*0a60*/  VIADDMNMX R21, R14, 0xffffffff, R9, PT ;  /* 0xffffffff0e157846 */ /* 0x000fe40003800109 */
[----:B------:R-:W-:-:S02]  /*0a70*/  VIMNMX R0, PT, PT, R12, -0x1, !PT ;  /* 0xffffffff0c007848 */ /* 0x000fc40007fe0100 */
[----:B------:R-:W-:Y:S01]  /*0a80*/  VIMNMX R41, PT, PT, R9, R16, PT ;  /* 0x0000001009297248 */ /* 0x000fe20003fe0100 */
[----:B------:R-:W-:Y:S01]  /*0a90*/  IMAD.WIDE R12, R21, 0xc, R10 ;  /* 0x0000000c150c7825 */ /* 0x000fe200078e020a */
[----:B------:R-:W-:-:S03]  /*0aa0*/  VIADDMNMX R43, R0, 0x1, R9, PT ;  /* 0x00000001002b7846 */ /* 0x000fc60003800109 */
[----:B------:R-:W-:Y:S01]  /*0ab0*/  IMAD R15, R15, UR8, RZ ;  /* 0x000000080f0f7c24 */ /* 0x000fe2000f8e02ff */
[----:B------:R-:W2:Y:S01]  /*0ac0*/  LDG.E.CONSTANT R45, desc[UR6][R12.64+0x4] ;  /* 0x000004060c2d7981 */ /* 0x000ea2000c1e9900 */
[----:B------:R-:W-:-:S03]  /*0ad0*/  IMAD.WIDE R30, R41, 0xc, R10 ;  /* 0x0000000c291e7825 */ /* 0x000fc600078e020a */
[----:B------:R-:W-:Y:S01]  /*0ae0*/  IADD3 R18, P0, PT, R15, UR14, RZ ;  /* 0x0000000e0f127c10 */ /* 0x000fe2000ff1e0ff */
[----:B------:R-:W3:Y:S01]  /*0af0*/  LDG.E.CONSTANT R46, desc[UR6][R12.64] ;  /* 0x000000060c2e7981 */ /* 0x000ee2000c1e9900 */
[----:B------:R-:W-:-:S03]  /*0b00*/  IMAD.WIDE R32, R43, 0xc, R10 ;  /* 0x0000000c2b207825 */ /* 0x000fc600078e020a */
[----:B------:R-:W4:Y:S01]  /*0b10*/  LDG.E.CONSTANT R0, desc[UR6][R12.64+0x8] ;  /* 0x000008060c007981 */ /* 0x000f22000c1e9900 */
[----:B------:R-:W-:-:S03]  /*0b20*/  LEA.HI.X.SX32 R19, R15, UR15, 0x1, P0 ;  /* 0x0000000f0f137c11 */ /* 0x000fc600080f0eff */
[----:B------:R-:W4:Y:S04]  /*0b30*/  LDG.E.CONSTANT R27, desc[UR6][R30.64+0x4] ;  /* 0x000004061e1b7981 */ /* 0x000f28000c1e9900 */
[----:B------:R-:W4:Y:S01]  /*0b40*/  LDG.E.CONSTANT R25, desc[UR6][R30.64] ;  /* 0x000000061e197981 */ /* 0x000f22000c1e9900 */
[----:B------:R-:W-:-:S03]  /*0b50*/  IMAD.WIDE R34, R21, 0xc, R18 ;  /* 0x0000000c15227825 */ /* 0x000fc600078e0212 */
[----:B------:R0:W4:Y:S04]  /*0b60*/  LDG.E.CONSTANT R22, desc[UR6][R30.64+0x8] ;  /* 0x000008061e167981 */ /* 0x000128000c1e9900 */
[----:B------:R-:W4:Y:S04]  /*0b70*/  LDG.E.CONSTANT R24, desc[UR6][R32.64+0x4] ;  /* 0x0000040620187981 */ /* 0x000f28000c1e9900 */
[----:B------:R-:W4:Y:S01]  /*0b80*/  LDG.E.CONSTANT R23, desc[UR6][R32.64] ;  /* 0x0000000620177981 */ /* 0x000f22000c1e9900 */
[----:B------:R-:W-:-:S03]  /*0b90*/  IMAD.WIDE R10, R41, 0xc, R18 ;  /* 0x0000000c290a7825 */ /* 0x000fc600078e0212 */
[----:B------:R-:W4:Y:S04]  /*0ba0*/  LDG.E.CONSTANT R17, desc[UR6][R34.64] ;  /* 0x0000000622117981 */ /* 0x000f28000c1e9900 */
[----:B------:R1:W4:Y:S04]  /*0bb0*/  LDG.E.CONSTANT R49, desc[UR6][R32.64+0x8] ;  /* 0x0000080620317981 */ /* 0x000328000c1e9900 */
[----:B------:R-:W4:Y:S04]  /*0bc0*/  LDG.E.CONSTANT R14, desc[UR6][R10.64] ;  /* 0x000000060a0e7981 */ /* 0x000f28000c1e9900 */
[----:B------:R-:W4:Y:S04]  /*0bd0*/  LDG.E.CONSTANT R13, desc[UR6][R34.64+0x8] ;  /* 0x00000806220d7981 */ /* 0x000f28000c1e9900 */
[----:B------:R-:W4:Y:S04]  /*0be0*/  LDG.E.CONSTANT R12, desc[UR6][R34.64+0x4] ;  /* 0x00000406220c7981 */ /* 0x000f28000c1e9900 */
[----:B------:R-:W4:Y:S04]  /*0bf0*/  LDG.E.CONSTANT R16, desc[UR6][R10.64+0x4] ;  /* 0x000004060a107981 */ /* 0x000f28000c1e9900 */
[----:B------:R1:W4:Y:S01]  /*0c00*/  LDG.E.CONSTANT R9, desc[UR6][R10.64+0x8] ;  /* 0x000008060a097981 */ /* 0x000322000c1e9900 */
[----:B------:R-:W1:Y:S01]  /*0c10*/  LDCU UR4, c[0x0][0x398] ;  /* 0x00007300ff0477ac */ /* 0x000e620008000800 */
[----:B0-----:R-:W-:Y:S01]  /*0c20*/  HFMA2 R30, -RZ, RZ, -3, 0 ;  /* 0xc2000000ff1e7431 */ /* 0x001fe200000001ff */
[----:B------:R-:W-:-:S05]  /*0c30*/  UMOV UR5, URZ ;  /* 0x000000ff00057c82 */ /* 0x000fca0008000000 */
[----:B-1----:R0:W5:Y:S01]  /*0c40*/  TEX.LL RZ, R30, R2, R30, UR4, 2D, 0x3 ;  /* 0x28ff041e021e7f60 */ /* 0x00216200089e03ff */
[----:B------:R-:W1:Y:S01]  /*0c50*/  S2R R37, SR_CgaCtaId ;  /* 0x0000000000257919 */ /* 0x000e620000008800 */
[----:B------:R-:W-:Y:S02]  /*0c60*/  IADD3 R15, PT, PT, R5, -0x1, RZ ;  /* 0xffffffff050f7810 */ /* 0x000fe40007ffe0ff */
[----:B------:R-:W-:-:S03]  /*0c70*/  VIMNMX R33, PT, PT, R8, -0x1, !PT ;  /* 0xffffffff08217848 */ /* 0x000fc60007fe0100 */
[----:B------:R-:W-:Y:S01]  /*0c80*/  IMAD R15, R15, UR8, RZ ;  /* 0x000000080f0f7c24 */ /* 0x000fe2000f8e02ff */
[----:B------:R-:W-:-:S04]  /*0c90*/  VIADDMNMX.U32 R33, R33, 0x1, R4, PT ;  /* 0x0000000121217846 */ /* 0x000fc80003800004 */
[----:B------:R-:W-:Y:S01]  /*0ca0*/  IADD3 R50, P0, PT, R15, UR12, RZ ;  /* 0x0000000c0f327c10 */ /* 0x000fe2000ff1e0ff */
[----:B------:R-:W-:-:S03]  /*0cb0*/  IMAD R33, R33, UR8, RZ ;  /* 0x0000000821217c24 */ /* 0x000fc6000f8e02ff */
[----:B------:R-:W-:Y:S02]  /*0cc0*/  LEA.HI.X.SX32 R51, R15, UR13, 0x1, P0 ;  /* 0x0000000d0f337c11 */ /* 0x000fe400080f0eff */
[----:B------:R-:W-:Y:S01]  /*0cd0*/  MOV R4, 0x400 ;  /* 0x0000040000047802 */ /* 0x000fe20000000f00 */
[----:B------:R-:W-:Y:S01]  /*0ce0*/  IMAD.WIDE.U32 R50, R6, 0xc, R50 ;  /* 0x0000000c06327825 */ /* 0x000fe200078e0032 */
[----:B0-----:R-:W-:Y:S01]  /*0cf0*/  IADD3 R2, P0, PT, R33, UR14, RZ ;  /* 0x0000000e21027c10 */ /* 0x001fe2000ff1e0ff */
[----:B------:R-:W-:-:S03]  /*0d00*/  USHF.R.S32.HI UR4, URZ, 0x1f, UR8 ;  /* 0x0000001fff047899 */ /* 0x000fc60008011408 */
[----:B------:R-:W4:Y:S01]  /*0d10*/  LDG.E.CONSTANT R39, desc[UR6][R50.64+-0xc] ;  /* 0xfffff40632277981 */ /* 0x000f22000c1e9900 */
[----:B------:R-:W-:Y:S01]  /*0d20*/  IMAD.WIDE R18, R43, 0xc, R18 ;  /* 0x0000000c2b127825 */ /* 0x000fe200078e0212 */
[----:B------:R-:W-:Y:S02]  /*0d30*/  LEA.HI.X.SX32 R3, R33, UR15, 0x1, P0 ;  /* 0x0000000f21037c11 */ /* 0x000fe400080f0eff */
[----:B------:R-:W-:Y:S01]  /*0d40*/  IADD3 R10, P0, PT, R50, UR8, RZ ;  /* 0x00000008320a7c10 */ /* 0x000fe2000ff1e0ff */
[----:B------:R-:W4:Y:S01]  /*0d50*/  LDG.E.CONSTANT R33, desc[UR6][R50.64+0xc] ;  /* 0x00000c0632217981 */ /* 0x000f22000c1e9900 */
[----:B-1----:R-:W-:-:S03]  /*0d60*/  LEA R4, R37, R4, 0x18 ;  /* 0x0000000425047211 */ /* 0x002fc600078ec0ff */
[----:B------:R-:W4:Y:S01]  /*0d70*/  LDG.E.CONSTANT R37, desc[UR6][R50.64] ;  /* 0x0000000632257981 */ /* 0x000f22000c1e9900 */
[----:B------:R-:W-:Y:S01]  /*0d80*/  IADD3.X R11, PT, PT, R51, UR4, RZ, P0, !PT ;  /* 0x00000004330b7c10 */ /* 0x000fe200087fe4ff */
[----:B------:R-:W-:Y:S02]  /*0d90*/  IMAD R8, R7, 0x6c, R4 ;  /* 0x0000006c07087824 */ /* 0x000fe400078e0204 */
[----:B------:R-:W4:Y:S01]  /*0da0*/  LDG.E.CONSTANT R15, desc[UR6][R18.64+0x4] ;  /* 0x00000406120f7981 */ /* 0x000f22000c1e9900 */
[----:B------:R-:W-:-:S03]  /*0db0*/  IMAD.WIDE R20, R21, 0xc, R2 ;  /* 0x0000000c15147825 */ /* 0x000fc600078e0202 */
[----:B------:R-:W4:Y:S04]  /*0dc0*/  LDG.E.CONSTANT R4, desc[UR6][R18.64] ;  /* 0x0000000612047981 */ /* 0x000f28000c1e9900 */
[----:B------:R0:W4:Y:S04]  /*0dd0*/  LDG.E.CONSTANT R40, desc[UR6][R18.64+0x8] ;  /* 0x0000080612287981 */ /* 0x000128000c1e9900 */
[----:B------:R-:W4:Y:S04]  /*0de0*/  LDG.E.CONSTANT R38, desc[UR6][R50.64+-0x8] ;  /* 0xfffff80632267981 */ /* 0x000f28000c1e9900 */
[----:B------:R-:W4:Y:S01]  /*0df0*/  LDG.E.CONSTANT R36, desc[UR6][R50.64+-0x4] ;  /* 0xfffffc0632247981 */ /* 0x000f22000c1e9900 */
[----:B0-----:R-:W-:-:S03]  /*0e00*/  IMAD.WIDE R18, R41, 0xc, R2 ;  /* 0x0000000c29127825 */ /* 0x001fc600078e0202 */
[----:B------:R-:W4:Y:S01]  /*0e10*/  LDG.E.CONSTANT R35, desc[UR6][R50.64+0x4] ;  /* 0x0000040632237981 */ /* 0x000f22000c1e9900 */
[----:B------:R-:W-:-:S03]  /*0e20*/  IMAD.WIDE R2, R43, 0xc, R2 ;  /* 0x0000000c2b027825 */ /* 0x000fc600078e0202 */
[----:B------:R-:W4:Y:S04]  /*0e30*/  LDG.E.CONSTANT R34, desc[UR6][R50.64+0x8] ;  /* 0x0000080632227981 */ /* 0x000f28000c1e9900 */
[----:B------:R-:W4:Y:S04]  /*0e40*/  LDG.E.CONSTANT R32, desc[UR6][R50.64+0x10] ;  /* 0x0000100632207981 */ /* 0x000f28000c1e9900 */
[----:B------:R0:W4:Y:S04]  /*0e50*/  LDG.E.CONSTANT R26, desc[UR6][R50.64+0x14] ;  /* 0x00001406321a7981 */ /* 0x000128000c1e9900 */
[----:B------:R-:W4:Y:S04]  /*0e60*/  LDG.E.CONSTANT R47, desc[UR6][R2.64] ;  /* 0x00000006022f7981 */ /* 0x000f28000c1e9900 */
[----:B------:R-:W4:Y:S04]  /*0e70*/  LDG.E.CONSTANT R43, desc[UR6][R20.64+0x8] ;  /* 0x00000806142b7981 */ /* 0x000f28000c1e9900 */
[----:B------:R-:W4:Y:S04]  /*0e80*/  LDG.E.CONSTANT R41, desc[UR6][R20.64] ;  /* 0x0000000614297981 */ /* 0x000f28000c1e9900 */
[----:B------:R-:W4:Y:S04]  /*0e90*/  LDG.E.CONSTANT R42, desc[UR6][R20.64+0x4] ;  /* 0x00000406142a7981 */ /* 0x000f28000c1e9900 */
[----:B------:R-:W4:Y:S04]  /*0ea0*/  LDG.E.CONSTANT R44, desc[UR6][R18.64] ;  /* 0x00000006122c7981 */ /* 0x000f28000c1e9900 */
[----:B------:R-:W4:Y:S04]  /*0eb0*/  LDG.E.CONSTANT R21, desc[UR6][R10.64+0xc] ;  /* 0x00000c060a157981 */ /* 0x000f28000c1e9900 */
[----:B------:R-:W4:Y:S01]  /*0ec0*/  LDG.E.CONSTANT R20, desc[UR6][R10.64+0x8] ;  /* 0x000008060a147981 */ /* 0x000f22000c1e9900 */
[----:B--2---:R-:W-:-:S03]  /*0ed0*/  FADD R52, RZ, R45 ;  /* 0x0000002dff347221 */ /* 0x004fc60000000000 */
[----:B------:R-:W2:Y:S01]  /*0ee0*/  LDG.E.CONSTANT R45, desc[UR6][R18.64+0x4] ;  /* 0x00000406122d7981 */ /* 0x000ea2000c1e9900 */
[----:B---3--:R-:W-:-:S03]  /*0ef0*/  FADD R48, RZ, R46 ;  /* 0x0000002eff307221 */ /* 0x008fc60000000000 */
[----:B------:R-:W3:Y:S01]  /*0f00*/  LDG.E.CONSTANT R46, desc[UR6][R18.64+0x8] ;  /* 0x00000806122e7981 */ /* 0x000ee2000c1e9900 */
[----:B----4-:R-:W-:-:S03]  /*0f10*/  FADD R7, RZ, R0 ;  /* 0x00000000ff077221 */ /* 0x010fc60000000000 */
[----:B------:R-:W4:Y:S01]  /*0f20*/  LDG.E.CONSTANT R0, desc[UR6][R2.64+0x4] ;  /* 0x0000040602007981 */ /* 0x000f22000c1e9900 */
[----:B------:R-:W-:Y:S01]  /*0f30*/  FADD R27, R52, R27 ;  /* 0x0000001b341b7221 */ /* 0x000fe20000000000 */
[----:B0-----:R-:W-:Y:S02]  /*0f40*/  FADD R50, R48, R25 ;  /* 0x0000001930327221 */ /* 0x001fe40000000000 */
[----:B------:R-:W3:Y:S01]  /*0f50*/  LDG.E.CONSTANT R19, desc[UR6][R10.64+0x10] ;  /* 0x000010060a137981 */ /* 0x000ee2000c1e9900 */
[----:B------:R-:W-:-:S03]  /*0f60*/  FADD R52, R7, R22 ;  /* 0x0000001607347221 */ /* 0x000fc60000000000 */
[----:B------:R0:W4:Y:S01]  /*0f70*/  LDG.E.CONSTANT R48, desc[UR6][R2.64+0x8] ;  /* 0x0000080602307981 */ /* 0x000122000c1e9900 */
[----:B------:R-:W-:-:S03]  /*0f80*/  FADD R7, R27, R24 ;  /* 0x000000181b077221 */ /* 0x000fc60000000000 */
[----:B------:R-:W2:Y:S04]  /*0f90*/  LDG.E.CONSTANT R25, desc[UR6][R10.64+-0x8] ;  /* 0xfffff8060a197981 */ /* 0x000ea8000c1e9900 */
[----:B------:R-:W3:Y:S01]  /*0fa0*/  LDG.E.CONSTANT R27, desc[UR6][R10.64+-0xc] ;  /* 0xfffff4060a1b7981 */ /* 0x000ee2000c1e9900 */
[----:B------:R-:W-:Y:S01]  /*0fb0*/  FADD R50, R50, R23 ;  /* 0x0000001732327221 */ /* 0x000fe20000000000 */
[----:B0-----:R-:W-:Y:S02]  /*0fc0*/  IADD3 R2, P0, PT, R10, UR8, RZ ;  /* 0x000000080a027c10 */ /* 0x001fe4000ff1e0ff */
[----:B------:R-:W4:Y:S01]  /*0fd0*/  LDG.E.CONSTANT R23, desc[UR6][R10.64] ;  /* 0x000000060a177981 */ /* 0x000f22000c1e9900 */
[----:B------:R-:W-:Y:S01]  /*0fe0*/  FADD R17, R50, R17 ;  /* 0x0000001132117221 */ /* 0x000fe20000000000 */
[----:B------:R-:W-:Y:S01]  /*0ff0*/  IADD3.X R3, PT, PT, R11, UR4, RZ, P0, !PT ;  /* 0x000000040b037c10 */ /* 0x000fe200087fe4ff */
[----:B------:R-:W-:Y:S01]  /*1000*/  FADD R52, R52, R49 ;  /* 0x0000003134347221 */ /* 0x000fe20000000000 */
[----:B------:R-:W2:Y:S01]  /*1010*/  LDG.E.CONSTANT R24, desc[UR6][R10.64+-0x4] ;  /* 0xfffffc060a187981 */ /* 0x000ea2000c1e9900 */
[----:B------:R-:W-:-:S03]  /*1020*/  FADD R49, R17, R14 ;  /* 0x0000000e11317221 */ /* 0x000fc60000000000 */
[----:B------:R-:W2:Y:S04]  /*1030*/  LDG.E.CONSTANT R22, desc[UR6][R10.64+0x4] ;  /* 0x000004060a167981 */ /* 0x000ea8000c1e9900 */
[----:B------:R-:W2:Y:S01]  /*1040*/  LDG.E.CONSTANT R17, desc[UR6][R2.64+-0xc] ;  /* 0xfffff40602117981 */ /* 0x000ea2000c1e9900 */
[----:B------:R-:W-:-:S03]  /*1050*/  FADD R52, R52, R13 ;  /* 0x0000000d34347221 */ /* 0x000fc60000000000 */
[----:B------:R-:W2:Y:S04]  /*1060*/  LDG.E.CONSTANT R13, desc[UR6][R2.64] ;  /* 0x00000006020d7981 */ /* 0x000ea8000c1e9900 */
[----:B------:R-:W2:Y:S01]  /*1070*/  LDG.E.CONSTANT R18, desc[UR6][R10.64+0x14] ;  /* 0x000014060a127981 */ /* 0x000ea2000c1e9900 */
[----:B------:R-:W-:Y:S01]  /*1080*/  FADD R7, R7, R12 ;  /* 0x0000000c07077221 */ /* 0x000fe20000000000 */
[----:B------:R-:W-:Y:S02]  /*1090*/  FADD R51, R52, R9 ;  /* 0x0000000934337221 */ /* 0x000fe40000000000 */
[----:B------:R-:W2:Y:S04]  /*10a0*/  LDG.E.CONSTANT R14, desc[UR6][R2.64+-0x4] ;  /* 0xfffffc06020e7981 */ /* 0x000ea8000c1e9900 */
[----:B------:R-:W2:Y:S01]  /*10b0*/  LDG.E.CONSTANT R11, desc[UR6][R2.64+0xc] ;  /* 0x00000c06020b7981 */ /* 0x000ea2000c1e9900 */
[----:B------:R-:W-:-:S03]  /*10c0*/  FADD R50, R7, R16 ;  /* 0x0000001007327221 */ /* 0x000fc60000000000 */
[----:B------:R-:W2:Y:S04]  /*10d0*/  LDG.E.CONSTANT R16, desc[UR6][R2.64+-0x8] ;  /* 0xfffff80602107981 */ /* 0x000ea8000c1e9900 */
[----:B------:R-:W2:Y:S04]  /*10e0*/  LDG.E.CONSTANT R12, desc[UR6][R2.64+0x4] ;  /* 0x00000406020c7981 */ /* 0x000ea8000c1e9900 */
[----:B------:R-:W2:Y:S04]  /*10f0*/  LDG.E.CONSTANT R10, desc[UR6][R2.64+0x8] ;  /* 0x00000806020a7981 */ /* 0x000ea8000c1e9900 */
[----:B------:R-:W2:Y:S04]  /*1100*/  LDG.E.CONSTANT R9, desc[UR6][R2.64+0x10] ;  /* 0x0000100602097981 */ /* 0x000ea8000c1e9900 */
[----:B------:R0:W2:Y:S02]  /*1110*/  LDG.E.CONSTANT R7, desc[UR6][R2.64+0x14] ;  /* 0x0000140602077981 */ /* 0x0000a4000c1e9900 */
[----:B0-----:R-:W-:-:S04]  /*1120*/  FADD R2, RZ, R39 ;  /* 0x00000027ff027221 */ /* 0x001fc80000000000 */
[----:B------:R-:W-:-:S04]  /*1130*/  FADD R2, R2, R37 ;  /* 0x0000002502027221 */ /* 0x000fc80000000000 */
[----:B------:R-:W-:Y:S01]  /*1140*/  FADD R2, R2, R33 ;  /* 0x0000002102027221 */ /* 0x000fe20000000000 */
[----:B------:R-:W-:Y:S01]  /*1150*/  FADD R40, R51, R40 ;  /* 0x0000002833287221 */ /* 0x000fe20000000000 */
[----:B------:R-:W-:Y:S01]  /*1160*/  FADD R4, R49, R4 ;  /* 0x0000000431047221 */ /* 0x000fe20000000000 */
[----:B------:R-:W-:Y:S01]  /*1170*/  FADD R49, R50, R15 ;  /* 0x0000000f32317221 */ /* 0x000fe20000000000 */
[----:B------:R-:W-:Y:S01]  /*1180*/  HFMA2 R50, -RZ, RZ, 1.4716796875, -0.0003798007965087890625 ;  /* 0x3de38e39ff327431 */ /* 0x000fe200000001ff */
[----:B------:R-:W-:-:S05]  /*1190*/  MOV R15, 0x41100000 ;  /* 0x41100000000f7802 */ /* 0x000fca0000000f00 */
[----:B------:R-:W-:Y:S01]  /*11a0*/  FFMA R15, R50, -R15, 1 ;  /* 0x3f800000320f7423 */ /* 0x000fe2000000080f */
[----:B------:R-:W-:Y:S01]  /*11b0*/  FADD R43, R40, R43 ;  /* 0x0000002b282b7221 */ /* 0x000fe20000000000 */
[----:B------:R-:W-:-:S04]  /*11c0*/  FADD R40, RZ, R38 ;  /* 0x00000026ff287221 */ /* 0x000fc80000000000 */
[----:B------:R-:W-:-:S04]  /*11d0*/  FADD R3, R40, R35 ;  /* 0x0000002328037221 */ /* 0x000fc80000000000 */
[----:B------:R-:W-:Y:S01]  /*11e0*/  FADD R40, R3, R32 ;  /* 0x0000002003287221 */ /* 0x000fe20000000000 */
[----:B------:R-:W-:Y:S01]  /*11f0*/  FADD R42, R49, R42 ;  /* 0x0000002a312a7221 */ /* 0x000fe20000000000 */
[----:B------:R-:W-:Y:S01]  /*1200*/  FADD R41, R4, R41 ;  /* 0x0000002904297221 */ /* 0x000fe20000000000 */
[----:B------:R-:W-:-:S03]  /*1210*/  FFMA R15, R15, R50, 0.11111111193895339966 ;  /* 0x3de38e390f0f7423 */ /* 0x000fc60000000032 */
[----:B------:R-:W-:Y:S01]  /*1220*/  FADD R4, R41, R44 ;  /* 0x0000002c29047221 */ /* 0x000fe20000000000 */
[----:B------:R-:W-:Y:S01]  /*1230*/  STS [R8], R39 ;  /* 0x0000002708007388 */ /* 0x000fe20000000800 */
[----:B------:R-:W-:Y:S03]  /*1240*/  BSSY.RECONVERGENT B2, `(.L_x_20) ;  /* 0x000003a000027945 */ /* 0x000fe60003800200 */
[----:B------:R-:W-:Y:S04]  /*1250*/  STS [R8+0x4], R38 ;  /* 0x0000042608007388 */ /* 0x000fe80000000800 */
        /* <DEDUP_REMOVED lines=8> */
[----:B------:R-:W-:Y:S01]  /*12e0*/  STS [R8+0x3c], R21 ;  /* 0x00003c1508007388 */ /* 0x000fe20000000800 */
[----:B-----5:R-:W-:Y:S01]  /*12f0*/  FMNMX R49, R29, R31, PT ;  /* 0x0000001f1d317209 */ /* 0x020fe20003800000 */
[----:B------:R-:W-:Y:S01]  /*1300*/  FADD R4, R4, R47 ;  /* 0x0000002f04047221 */ /* 0x000fe20000000000 */
[----:B---3--:R-:W-:-:S04]  /*1310*/  FADD R2, R2, R27 ;  /* 0x0000001b02027221 */ /* 0x008fc80000000000 */
[----:B----4-:R-:W-:-:S04]  /*1320*/  FADD R2, R2, R23 ;  /* 0x0000001702027221 */ /* 0x010fc80000000000 */
[----:B------:R-:W-:Y:S01]  /*1330*/  FADD R2, R2, R21 ;  /* 0x0000001502027221 */ /* 0x000fe20000000000 */
[----:B--2---:R-:W-:-:S03]  /*1340*/  FADD R3, R40, R25 ;  /* 0x0000001928037221 */ /* 0x004fc60000000000 */
[----:B------:R-:W-:-:S04]  /*1350*/  FADD R2, R2, R17 ;  /* 0x0000001102027221 */ /* 0x000fc80000000000 */
[----:B------:R-:W-:-:S04]  /*1360*/  FADD R2, R2, R13 ;  /* 0x0000000d02027221 */ /* 0x000fc80000000000 */
[----:B------:R-:W-:Y:S01]  /*1370*/  FADD R40, R2, R11 ;  /* 0x0000000b02287221 */ /* 0x000fe20000000000 */
[----:B------:R-:W-:-:S03]  /*1380*/  FADD R2, R3, R22 ;  /* 0x0000001603027221 */ /* 0x000fc60000000000 */
[----:B------:R-:W0:Y:S01]  /*1390*/  FCHK P0, R40, 9 ;  /* 0x4110000028007902 */ /* 0x000e220000000000 */
[----:B------:R-:W-:Y:S01]  /*13a0*/  FADD R3, R42, R45 ;  /* 0x0000002d2a037221 */ /* 0x000fe20000000000 */
[----:B------:R-:W-:Y:S01]  /*13b0*/  FFMA R42, R40, R15, RZ ;  /* 0x0000000f282a7223 */ /* 0x000fe200000000ff */
[----:B------:R-:W-:Y:S02]  /*13c0*/  FADD R41, R2, R19 ;  /* 0x0000001302297221 */ /* 0x000fe40000000000 */
[----:B------:R-:W-:Y:S01]  /*13d0*/  FADD R3, R3, R0 ;  /* 0x0000000003037221 */ /* 0x000fe20000000000 */
[----:B------:R-:W-:Y:S01]  /*13e0*/  FFMA R0, R42, -9, R40 ;  /* 0xc11000002a007823 */ /* 0x000fe20000000028 */
[----:B------:R-:W-:Y:S01]  /*13f0*/  FADD R41, R41, R16 ;  /* 0x0000001029297221 */ /* 0x000fe20000000000 */
[----:B------:R-:W-:Y:S01]  /*1400*/  STS [R8+0x24], R27 ;  /* 0x0000241b08007388 */ /* 0x000fe20000000800 */
[----:B------:R-:W-:-:S03]  /*1410*/  FADD R43, R43, R46 ;  /* 0x0000002e2b2b7221 */ /* 0x000fc60000000000 */
        /* <DEDUP_REMOVED lines=14> */
[----:B------:R1:W-:Y:S01]  /*1500*/  STS [R8+0x68], R7 ;  /* 0x0000680708007388 */ /* 0x0003e20000000800 */
[C---:B------:R-:W-:Y:S01]  /*1510*/  FMNMX R46, R28.reuse, R30, PT ;  /* 0x0000001e1c2e7209 */ /* 0x040fe20003800000 */
[----:B------:R-:W-:Y:S01]  /*1520*/  FADD R2, R43, R48 ;  /* 0x000000302b027221 */ /* 0x000fe20000000000 */
[----:B-1----:R-:W-:Y:S01]  /*1530*/  FFMA R8, R15, R0, R42 ;  /* 0x000000000f087223 */ /* 0x002fe2000000002a */
[----:B------:R-:W-:Y:S01]  /*1540*/  FADD R0, R41, R12 ;  /* 0x0000000c29007221 */ /* 0x000fe20000000000 */
[----:B------:R-:W-:-:S02]  /*1550*/  FMNMX R15, R28, R30, !PT ;  /* 0x0000001e1c0f7209 */ /* 0x000fc40007800000 */
[----:B------:R-:W-:Y:S01]  /*1560*/  FMNMX R28, R29, R31, !PT ;  /* 0x0000001f1d1c7209 */ /* 0x000fe20007800000 */
[----:B------:R-:W-:Y:S01]  /*1570*/  FADD R29, R0, R9 ;  /* 0x00000009001d7221 */ /* 0x000fe20000000000 */
[----:B0-----:R-:W-:Y:S06]  /*1580*/  @!P0 BRA `(.L_x_21) ;  /* 0x0000000000148947 */ /* 0x001fec0003800000 */
[----:B------:R-:W-:Y:S02]  /*1590*/  MOV R45, R40 ;  /* 0x00000028002d7202 */ /* 0x000fe40000000f00 */
[----:B------:R-:W-:Y:S02]  /*15a0*/  MOV R43, 0x41100000 ;  /* 0x41100000002b7802 */ /* 0x000fe40000000f00 */
[----:B------:R-:W-:-:S07]  /*15b0*/  MOV R30, 0x15d0 ;  /* 0x000015d0001e7802 */ /* 0x000fce0000000f00 */
[----:B------:R-:W-:Y:S05]  /*15c0*/  CALL.REL.NOINC `($__internal_1_$__cuda_sm3x_div_rn_noftz_f32_slowpath) ;  /* 0x0000001c00b87944 */ /* 0x000fea0003c00000 */
[----:B------:R-:W-:-:S07]  /*15d0*/  MOV R8, R0 ;  /* 0x0000000000087202 */ /* 0x000fce0000000f00 */
.L_x_21:
[----:B------:R-:W-:Y:S05]  /*15e0*/  BSYNC.RECONVERGENT B2 ;  /* 0x0000000000027941 */ /* 0x000fea0003800200 */
.L_x_20:
[----:B------:R-:W-:Y:S01]  /*15f0*/  FADD R31, RZ, R36 ;  /* 0x00000024ff1f7221 */ /* 0x000fe20000000000 */
[----:B------:R-:W-:Y:S01]  /*1600*/  HFMA2 R0, -RZ, RZ, 1.4716796875, -0.0003798007965087890625 ;  /* 0x3de38e39ff007431 */ /* 0x000fe200000001ff */
[----:B------:R-:W-:Y:S01]  /*1610*/  MOV R41, 0x41100000 ;  /* 0x4110000000297802 */ /* 0x000fe20000000f00 */
[----:B------:R-:W0:Y:S01]  /*1620*/  FCHK P0, R29, 9 ;  /* 0x411000001d007902 */ /* 0x000e220000000000 */
[----:B------:R-:W-:Y:S01]  /*1630*/  FADD R31, R34, R31 ;  /* 0x0000001f221f7221 */ /* 0x000fe20000000000 */
[----:B------:R-:W-:Y:S03]  /*1640*/  BSSY.RECONVERGENT B2, `(.L_x_22) ;  /* 0x0000013000027945 */ /* 0x000fe60003800200 */
[----:B------:R-:W-:Y:S01]  /*1650*/  FADD R31, R26, R31 ;  /* 0x0000001f1a1f7221 */ /* 0x000fe20000000000 */
[----:B------:R-:W-:-:S03]  /*1660*/  FFMA R41, R0, -R41, 1 ;  /* 0x3f80000000297423 */ /* 0x000fc60000000829 */
[----:B------:R-:W-:Y:S01]  /*1670*/  FADD R31, R24, R31 ;  /* 0x0000001f181f7221 */ /* 0x000fe20000000000 */
[----:B------:R-:W-:-:S03]  /*1680*/  FFMA R43, R41, R0, 0.11111111193895339966 ;  /* 0x3de38e39292b7423 */ /* 0x000fc60000000000 */
[----:B------:R-:W-:Y:S01]  /*1690*/  FADD R31, R20, R31 ;  /* 0x0000001f141f7221 */ /* 0x000fe20000000000 */
[----:B------:R-:W-:-:S03]  /*16a0*/  FFMA R48, R29, R43, RZ ;  /* 0x0000002b1d307223 */ /* 0x000fc600000000ff */
[----:B------:R-:W-:-:S04]  /*16b0*/  FADD R31, R18, R31 ;  /* 0x0000001f121f7221 */ /* 0x000fc80000000000 */
[----:B------:R-:W-:Y:S01]  /*16c0*/  FADD R41, R14, R31 ;  /* 0x0000001f0e297221 */ /* 0x000fe20000000000 */
[----:B------:R-:W-:-:S03]  /*16d0*/  FFMA R31, R48, -9, R29 ;  /* 0xc1100000301f7823 */ /* 0x000fc6000000001d */
[----:B------:R-:W-:Y:S01]  /*16e0*/  FADD R0, R10, R41 ;  /* 0x000000290a007221 */ /* 0x000fe20000000000 */
[----:B------:R-:W-:-:S03]  /*16f0*/  FFMA R48, R43, R31, R48 ;  /* 0x0000001f2b307223 */ /* 0x000fc60000000030 */
[----:B------:R-:W-:Y:S01]  /*1700*/  FADD R47, R7, R0 ;  /* 0x00000000072f7221 */ /* 0x000fe20000000000 */
[----:B0-----:R-:W-:Y:S06]  /*1710*/  @!P0 BRA `(.L_x_23) ;  /* 0x0000000000148947 */ /* 0x001fec0003800000 */
[----:B------:R-:W-:Y:S02]  /*1720*/  MOV R45, R29 ;  /* 0x0000001d002d7202 */ /* 0x000fe40000000f00 */
[----:B------:R-:W-:Y:S02]  /*1730*/  MOV R43, 0x41100000 ;  /* 0x41100000002b7802 */ /* 0x000fe40000000f00 */
[----:B------:R-:W-:-:S07]  /*1740*/  MOV R30, 0x1760 ;  /* 0x00001760001e7802 */ /* 0x000fce0000000f00 */
[----:B------:R-:W-:Y:S05]  /*1750*/  CALL.REL.NOINC `($__internal_1_$__cuda_sm3x_div_rn_noftz_f32_slowpath) ;  /* 0x0000001c00547944 */ /* 0x000fea0003c00000 */
[----:B------:R-:W-:-:S07]  /*1760*/  MOV R48, R0 ;  /* 0x0000000000307202 */ /* 0x000fce0000000f00 */
.L_x_23:
[----:B------:R-:W-:Y:S05]  /*1770*/  BSYNC.RECONVERGENT B2 ;  /* 0x0000000000027941 */ /* 0x000fea0003800200 */
.L_x_22:
[----:B------:R-:W-:Y:S01]  /*1780*/  HFMA2 R0, -RZ, RZ, 1.4716796875, -0.0003798007965087890625 ;  /* 0x3de38e39ff007431 */ /* 0x000fe200000001ff */
[----:B------:R-:W-:Y:S01]  /*1790*/  MOV R29, 0x41100000 ;  /* 0x41100000001d7802 */ /* 0x000fe20000000f00 */
[----:B------:R-:W0:Y:S01]  /*17a0*/  FCHK P0, R47, 9 ;  /* 0x411000002f007902 */ /* 0x000e220000000000 */
[----:B------:R-:W-:Y:S03]  /*17b0*/  BSSY.RECONVERGENT B2, `(.L_x_24) ;  /* 0x000000c000027945 */ /* 0x000fe60003800200 */
[----:B------:R-:W-:-:S04]  /*17c0*/  FFMA R29, R0, -R29, 1 ;  /* 0x3f800000001d7423 */ /* 0x000fc8000000081d */
[----:B------:R-:W-:-:S04]  /*17d0*/  FFMA R0, R29, R0, 0.11111111193895339966 ;  /* 0x3de38e391d007423 */ /* 0x000fc80000000000 */
[----:B------:R-:W-:-:S04]  /*17e0*/  FFMA R30, R0, R47, RZ ;  /* 0x0000002f001e7223 */ /* 0x000fc800000000ff */
[----:B------:R-:W-:-:S04]  /*17f0*/  FFMA R29, R30, -9, R47 ;  /* 0xc11000001e1d7823 */ /* 0x000fc8000000002f */
[----:B------:R-:W-:Y:S01]  /*1800*/  FFMA R29, R0, R29, R30 ;  /* 0x0000001d001d7223 */ /* 0x000fe2000000001e */
[----:B0-----:R-:W-:Y:S06]  /*1810*/  @!P0 BRA `(.L_x_25) ;  /* 0x0000000000148947 */ /* 0x001fec0003800000 */
[----:B------:R-:W-:Y:S02]  /*1820*/  MOV R45, R47 ;  /* 0x0000002f002d7202 */ /* 0x000fe40000000f00 */
[----:B------:R-:W-:Y:S02]  /*1830*/  MOV R43, 0x41100000 ;  /* 0x41100000002b7802 */ /* 0x000fe40000000f00 */
[----:B------:R-:W-:-:S07]  /*1840*/  MOV R30, 0x1860 ;  /* 0x00001860001e7802 */ /* 0x000fce0000000f00 */
[----:B------:R-:W-:Y:S05]  /*1850*/  CALL.REL.NOINC `($__internal_1_$__cuda_sm3x_div_rn_noftz_f32_slowpath) ;  /* 0x0000001c00147944 */ /* 0x000fea0003c00000 */
[----:B------:R-:W-:-:S07]  /*1860*/  MOV R29, R0 ;  /* 0x00000000001d7202 */ /* 0x000fce0000000f00 */
.L_x_25:
[----:B------:R-:W-:Y:S05]  /*1870*/  BSYNC.RECONVERGENT B2 ;  /* 0x0000000000027941 */ /* 0x000fea0003800200 */
.L_x_24:
        /* <DEDUP_REMOVED lines=15> */
.L_x_27:
[----:B------:R-:W-:Y:S05]  /*1970*/  BSYNC.RECONVERGENT B2 ;  /* 0x0000000000027941 */ /* 0x000fea0003800200 */
.L_x_26:
        /* <DEDUP_REMOVED lines=15> */
.L_x_29:
[----:B------:R-:W-:Y:S05]  /*1a70*/  BSYNC.RECONVERGENT B2 ;  /* 0x0000000000027941 */ /* 0x000fea0003800200 */
.L_x_28:
        /* <DEDUP_REMOVED lines=14> */
.L_x_31:
[----:B------:R-:W-:Y:S05]  /*1b60*/  BSYNC.RECONVERGENT B2 ;  /* 0x0000000000027941 */ /* 0x000fea0003800200 */
.L_x_30:
[----:B------:R-:W-:Y:S01]  /*1b70*/  FADD R47, -R47, R8 ;  /* 0x000000082f2f7221 */ /* 0x000fe20000000100 */
[----:B------:R-:W-:Y:S01]  /*1b80*/  FADD R4, -R51, R48 ;  /* 0x0000003033047221 */ /* 0x000fe20000000100 */
[----:B------:R-:W-:Y:S02]  /*1b90*/  HFMA2 R3, -RZ, RZ, 1.666015625, -0.052093505859375 ;  /* 0x3eaaaaabff037431 */ /* 0x000fe400000001ff */
[----:B------:R-:W-:Y:S01]  /*1ba0*/  FADD R2, -R0, R29 ;  /* 0x0000001d00027221 */ /* 0x000fe20000000100 */
[----:B------:R-:W-:Y:S01]  /*1bb0*/  MOV R30, 0x40400000 ;  /* 0x40400000001e7802 */ /* 0x000fe20000000f00 */
[----:B------:R-:W-:Y:S01]  /*1bc0*/  FADD R45, |R47|, |R4| ;  /* 0x400000042f2d7221 */ /* 0x000fe20000000200 */
[----:B------:R-:W-:Y:S03]  /*1bd0*/  BSSY.RECONVERGENT B2, `(.L_x_32) ;  /* 0x000000c000027945 */ /* 0x000fe60003800200 */
[----:B------:R-:W-:Y:S01]  /*1be0*/  FADD R45, R45, |R2| ;  /* 0x400000022d2d7221 */ /* 0x000fe20000000000 */
[----:B------:R-:W-:-:S03]  /*1bf0*/  FFMA R0, R3, -R30, 1 ;  /* 0x3f80000003007423 */ /* 0x000fc6000000081e */
[----:B------:R-:W0:Y:S01]  /*1c00*/  FCHK P0, R45, 3 ;  /* 0x404000002d007902 */ /* 0x000e220000000000 */
[----:B------:R-:W-:-:S04]  /*1c10*/  FFMA R0, R0, R3, 0.3333333432674407959 ;  /* 0x3eaaaaab00007423 */ /* 0x000fc80000000003 */
[----:B------:R-:W-:-:S04]  /*1c20*/  FFMA R3, R45, R0, RZ ;  /* 0x000000002d037223 */ /* 0x000fc800000000ff */
[----:B------:R-:W-:-:S04]  /*1c30*/  FFMA R30, R3, -3, R45 ;  /* 0xc0400000031e7823 */ /* 0x000fc8000000002d */
[----:B------:R-:W-:Y:S01]  /*1c40*/  FFMA R0, R0, R30, R3 ;  /* 0x0000001e00007223 */ /* 0x000fe20000000003 */
[----:B0-----:R-:W-:Y:S06]  /*1c50*/  @!P0 BRA `(.L_x_33) ;  /* 0x00000000000c8947 */ /* 0x001fec0003800000 */
[----:B------:R-:W-:Y:S02]  /*1c60*/  MOV R43, 0x40400000 ;  /* 0x40400000002b7802 */ /* 0x000fe40000000f00 */
[----:B------:R-:W-:-:S07]  /*1c70*/  MOV R30, 0x1c90 ;  /* 0x00001c90001e7802 */ /* 0x000fce0000000f00 */
[----:B------:R-:W-:Y:S05]  /*1c80*/  CALL.REL.NOINC `($__internal_1_$__cuda_sm3x_div_rn_noftz_f32_slowpath) ;  /* 0x0000001800087944 */ /* 0x000fea0003c00000 */
.L_x_33:
[----:B------:R-:W-:Y:S05]  /*1c90*/  BSYNC.RECONVERGENT B2 ;  /* 0x0000000000027941 */ /* 0x000fea0003800200 */
.L_x_32:
[----:B------:R-:W-:Y:S01]  /*1ca0*/  FMUL R0, R0, 0.5 ;  /* 0x3f00000000007820 */ /* 0x000fe20000400000 */
[----:B------:R-:W-:Y:S03]  /*1cb0*/  BSSY.RECONVERGENT B0, `(.L_x_34) ;  /* 0x0000013000007945 */ /* 0x000fe60003800200 */
[-C--:B------:R-:W-:Y:S01]  /*1cc0*/  FMUL R49, R49, R0.reuse ;  /* 0x0000000031317220 */ /* 0x080fe20000400000 */
[----:B------:R-:W-:-:S03]  /*1cd0*/  FMUL R46, R46, R0 ;  /* 0x000000002e2e7220 */ /* 0x000fc60000400000 */
[-C--:B------:R-:W-:Y:S01]  /*1ce0*/  FFMA R28, R28, R0.reuse, -R49 ;  /* 0x000000001c1c7223 */ /* 0x080fe20000000831 */
[----:B------:R-:W-:-:S03]  /*1cf0*/  FFMA R15, R15, R0, -R46 ;  /* 0x000000000f0f7223 */ /* 0x000fc6000000082e */
[----:B------:R-:W-:-:S04]  /*1d00*/  FMUL R28, R28, R28 ;  /* 0x0000001c1c1c7220 */ /* 0x000fc80000400000 */
[----:B------:R-:W-:-:S04]  /*1d10*/  FFMA R0, R15, R15, R28 ;  /* 0x0000000f0f007223 */ /* 0x000fc8000000001c */
[----:B------:R0:W1:Y:S01]  /*1d20*/  MUFU.RSQ R3, R0 ;  /* 0x0000000000037308 */ /* 0x0000620000001400 */
[----:B------:R-:W-:-:S04]  /*1d30*/  IADD3 R15, PT, PT, R0, -0xd000000, RZ ;  /* 0xf3000000000f7810 */ /* 0x000fc80007ffe0ff */
[----:B------:R-:W-:-:S13]  /*1d40*/  ISETP.GT.U32.AND P0, PT, R15, 0x727fffff, PT ;  /* 0x727fffff0f00780c */ /* 0x000fda0003f04070 */
[----:B01----:R-:W-:Y:S05]  /*1d50*/  @!P0 BRA `(.L_x_35) ;  /* 0x0000000000108947 */ /* 0x003fea0003800000 */
[----:B------:R-:W-:-:S07]  /*1d60*/  MOV R30, 0x1d80 ;  /* 0x00001d80001e7802 */ /* 0x000fce0000000f00 */
[----:B------:R-:W-:Y:S05]  /*1d70*/  CALL.REL.NOINC `($__internal_0_$__cuda_sm20_sqrt_rn_f32_slowpath) ;  /* 0x0000001400787944 */ /* 0x000fea0003c00000 */
[----:B------:R-:W-:Y:S01]  /*1d80*/  MOV R15, R28 ;  /* 0x0000001c000f7202 */ /* 0x000fe20000000f00 */
[----:B------:R-:W-:Y:S06]  /*1d90*/  BRA `(.L_x_36) ;  /* 0x0000000000107947 */ /* 0x000fec0003800000 */
.L_x_35:
[----:B------:R-:W-:Y:S01]  /*1da0*/  FMUL.FTZ R15, R0, R3 ;  /* 0x00000003000f7220 */ /* 0x000fe20000410000 */
[----:B------:R-:W-:-:S03]  /*1db0*/  FMUL.FTZ R3, R3, 0.5 ;  /* 0x3f00000003037820 */ /* 0x000fc60000410000 */
[----:B------:R-:W-:-:S04]  /*1dc0*/  FFMA R0, -R15, R15, R0 ;  /* 0x0000000f0f007223 */ /* 0x000fc80000000100 */
[----:B------:R-:W-:-:S07]  /*1dd0*/  FFMA R15, R0, R3, R15 ;  /* 0x00000003000f7223 */ /* 0x000fce000000000f */
.L_x_36:
[----:B------:R-:W-:Y:S05]  /*1de0*/  BSYNC.RECONVERGENT B0 ;  /* 0x0000000000007941 */ /* 0x000fea0003800200 */
.L_x_34:
[--C-:B------:R-:W-:Y:S01]  /*1df0*/  FADD R36, R36, -R29.reuse ;  /* 0x8000001d24247221 */ /* 0x100fe20000000000 */
[----:B------:R-:W-:Y:S01]  /*1e00*/  FADD R38, R38, -R48 ;  /* 0x8000003026267221 */ /* 0x000fe20000000000 */
[----:B------:R-:W-:Y:S01]  /*1e10*/  FADD R39, R39, -R8 ;  /* 0x8000000827277221 */ /* 0x000fe20000000000 */
[----:B------:R-:W-:Y:S01]  /*1e20*/  FADD R3, R34, -R29 ;  /* 0x8000001d22037221 */ /* 0x000fe20000000000 */
[----:B------:R-:W-:Y:S01]  /*1e30*/  FFMA R36, R36, R36, RZ ;  /* 0x0000002424247223 */ /* 0x000fe200000000ff */
[----:B------:R-:W-:Y:S01]  /*1e40*/  FADD R35, R35, -R48 ;  /* 0x8000003023237221 */ /* 0x000fe20000000000 */
[----:B------:R-:W-:Y:S01]  /*1e50*/  FFMA R38, R38, R38, RZ ;  /* 0x0000002626267223 */ /* 0x000fe200000000ff */
[----:B------:R-:W-:Y:S01]  /*1e60*/  FADD R0, R37, -R8 ;  /* 0x8000000825007221 */ /* 0x000fe20000000000 */
[----:B------:R-:W-:Y:S01]  /*1e70*/  FFMA R39, R39, R39, RZ ;  /* 0x0000002727277223 */ /* 0x000fe200000000ff */
[----:B------:R-:W-:Y:S01]  /*1e80*/  FFMA R36, R3, R3, R36 ;  /* 0x0000000303247223 */ /* 0x000fe20000000024 */
[----:B------:R-:W-:Y:S01]  /*1e90*/  FFMA R38, R35, R35, R38 ;  /* 0x0000002323267223 */ /* 0x000fe20000000026 */
[----:B------:R-:W-:Y:S01]  /*1ea0*/  FADD R3, R32, -R48 ;  /* 0x8000003020037221 */ /* 0x000fe20000000000 */
[----:B------:R-:W-:Y:S01]  /*1eb0*/  FFMA R39, R0, R0, R39 ;  /* 0x0000000000277223 */ /* 0x000fe20000000027 */
[----:B------:R-:W-:Y:S01]  /*1ec0*/  FADD R28, R33, -R8 ;  /* 0x80000008211c7221 */ /* 0x000fe20000000000 */
[----:B------:R-:W-:Y:S01]  /*1ed0*/  FADD R25, R25, -R48 ;  /* 0x8000003019197221 */ /* 0x000fe20000000000 */
[----:B------:R-:W-:Y:S01]  /*1ee0*/  FFMA R38, R3, R3, R38 ;  /* 0x0000000303267223 */ /* 0x000fe20000000026 */
[----:B------:R-:W-:Y:S01]  /*1ef0*/  FADD R3, R26, -R29 ;  /* 0x8000001d1a037221 */ /* 0x000fe20000000000 */
[----:B------:R-:W-:Y:S01]  /*1f00*/  FFMA R39, R28, R28, R39 ;  /* 0x0000001c1c277223 */ /* 0x000fe20000000027 */
[--C-:B------:R-:W-:Y:S01]  /*1f10*/  FADD R28, R27, -R8.reuse ;  /* 0x800000081b1c7221 */ /* 0x100fe20000000000 */
[----:B------:R-:W-:Y:S01]  /*1f20*/  FADD R26, R23, -R8 ;  /* 0x80000008171a7221 */ /* 0x000fe20000000000 */
[----:B------:R-:W-:Y:S01]  /*1f30*/  FFMA R36, R3, R3, R36 ;  /* 0x0000000303247223 */ /* 0x000fe20000000024 */
[----:B------:R-:W-:Y:S01]  /*1f40*/  FADD R3, R24, -R29 ;  /* 0x8000001d18037221 */ /* 0x000fe20000000000 */
[----:B------:R-:W-:Y:S01]  /*1f50*/  FFMA R39, R28, R28, R39 ;  /* 0x0000001c1c277223 */ /* 0x000fe20000000027 */
[----:B------:R-:W-:Y:S01]  /*1f60*/  FADD R23, R22, -R48 ;  /* 0x8000003016177221 */ /* 0x000fe20000000000 */
[----:B------:R-:W-:Y:S01]  /*1f70*/  FADD R22, R21, -R8 ;  /* 0x8000000815167221 */ /* 0x000fe20000000000 */
[----:B------:R-:W-:Y:S01]  /*1f80*/  FFMA R36, R3, R3, R36 ;  /* 0x0000000303247223 */ /* 0x000fe20000000024 */
[----:B------:R-:W-:Y:S01]  /*1f90*/  FFMA R39, R26, R26, R39 ;  /* 0x0000001a1a277223 */ /* 0x000fe20000000027 */
[----:B------:R-:W-:Y:S01]  /*1fa0*/  FADD R3, R20, -R29 ;  /* 0x8000001d14037221 */ /* 0x000fe20000000000 */
[----:B------:R-:W-:Y:S01]  /*1fb0*/  FADD R20, R17, -R8 ;  /* 0x8000000811147221 */ /* 0x000fe20000000000 */
[----:B------:R-:W-:-:S02]  /*1fc0*/  HFMA2 R30, -RZ, RZ, 1.4716796875, -0.0003798007965087890625 ;  /* 0x3de38e39ff1e7431 */ /* 0x000fc400000001ff */
[----:B------:R-:W-:Y:S01]  /*1fd0*/  FFMA R39, R22, R22, R39 ;  /* 0x0000001616277223 */ /* 0x000fe20000000027 */
[----:B------:R-:W-:Y:S01]  /*1fe0*/  FFMA R36, R3, R3, R36 ;  /* 0x0000000303247223 */ /* 0x000fe20000000024 */
[----:B------:R-:W-:Y:S01]  /*1ff0*/  FADD R3, R18, -R29 ;  /* 0x8000001d12037221 */ /* 0x000fe20000000000 */
[----:B------:R-:W-:Y:S01]  /*2000*/  FADD R18, R13, -R8 ;  /* 0x800000080d127221 */ /* 0x000fe20000000000 */
[----:B------:R-:W-:Y:S01]  /*2010*/  FFMA R39, R20, R20, R39 ;  /* 0x0000001414277223 */ /* 0x000fe20000000027 */
[----:B------:R-:W-:Y:S01]  /*2020*/  FFMA R38, R25, R25, R38 ;  /* 0x0000001919267223 */ /* 0x000fe20000000026 */
[----:B------:R-:W-:Y:S01]  /*2030*/  FFMA R36, R3, R3, R36 ;  /* 0x0000000303247223 */ /* 0x000fe20000000024 */
[----:B------:R-:W-:Y:S01]  /*2040*/  FADD R3, R16, -R48 ;  /* 0x8000003010037221 */ /* 0x000fe20000000000 */
[----:B------:R-:W-:Y:S01]  /*2050*/  FFMA R39, R18, R18, R39 ;  /* 0x0000001212277223 */ /* 0x000fe20000000027 */
[----:B------:R-:W-:Y:S01]  /*2060*/  FADD R16, R11, -R8 ;  /* 0x800000080b107221 */ /* 0x000fe20000000000 */
[----:B------:R-:W-:Y:S01]  /*2070*/  MOV R31, 0x41100000 ;  /* 0x41100000001f7802 */ /* 0x000fe20000000f00 */
[----:B------:R-:W-:Y:S01]  /*2080*/  FFMA R38, R23, R23, R38 ;  /* 0x0000001717267223 */ /* 0x000fe20000000026 */
[----:B------:R-:W-:Y:S01]  /*2090*/  FADD R19, R19, -R48 ;  /* 0x8000003013137221 */ /* 0x000fe20000000000 */
[----:B------:R-:W-:Y:S01]  /*20a0*/  FFMA R45, R16, R16, R39 ;  /* 0x00000010102d7223 */ /* 0x000fe20000000027 */
[--C-:B------:R-:W-:Y:S01]  /*20b0*/  FADD R11, R14, -R29.reuse ;  /* 0x8000001d0e0b7221 */ /* 0x100fe20000000000 */
[----:B------:R-:W-:Y:S01]  /*20c0*/  FFMA R31, R30, -R31, 1 ;  /* 0x3f8000001e1f7423 */ /* 0x000fe2000000081f */
[----:B------:R-:W-:Y:S01]  /*20d0*/  FFMA R38, R19, R19, R38 ;  /* 0x0000001313267223 */ /* 0x000fe20000000026 */
[----:B------:R-:W0:Y:S01]  /*20e0*/  FCHK P0, R45, 9 ;  /* 0x411000002d007902 */ /* 0x000e220000000000 */
[----:B------:R-:W-:Y:S01]  /*20f0*/  FFMA R36, R11, R11, R36 ;  /* 0x0000000b0b247223 */ /* 0x000fe20000000024 */
[----:B------:R-:W-:Y:S01]  /*2100*/  FFMA R0, R31, R30, 0.11111111193895339966 ;  /* 0x3de38e391f007423 */ /* 0x000fe2000000001e */
[----:B------:R-:W-:Y:S01]  /*2110*/  FFMA R38, R3, R3, R38 ;  /* 0x0000000303267223 */ /* 0x000fe20000000026 */
[--C-:B------:R-:W-:Y:S01]  /*2120*/  FADD R3, R12, -R48.reuse ;  /* 0x800000300c037221 */ /* 0x100fe20000000000 */
[--C-:B------:R-:W-:Y:S01]  /*2130*/  FADD R11, R10, -R29.reuse ;  /* 0x8000001d0a0b7221 */ /* 0x100fe20000000000 */
[----:B------:R-:W-:Y:S01]  /*2140*/  FFMA R13, R0, R45, RZ ;  /* 0x0000002d000d7223 */ /* 0x000fe200000000ff */
[----:B------:R-:W-:Y:S01]  /*2150*/  FADD R9, R9, -R48 ;  /* 0x8000003009097221 */ /* 0x000fe20000000000 */
[----:B------:R-:W-:Y:S01]  /*2160*/  FFMA R38, R3, R3, R38 ;  /* 0x0000000303267223 */ /* 0x000fe20000000026 */
[----:B------:R-:W-:Y:S01]  /*2170*/  FFMA R3, R11, R11, R36 ;  /* 0x0000000b0b037223 */ /* 0x000fe20000000024 */
[----:B------:R-:W-:Y:S01]  /*2180*/  FADD R10, R7, -R29 ;  /* 0x8000001d070a7221 */ /* 0x000fe20000000000 */
[----:B------:R-:W-:Y:S01]  /*2190*/  FFMA R11, R13, -9, R45 ;  /* 0xc11000000d0b7823 */ /* 0x000fe2000000002d */
[----:B------:R-:W-:Y:S01]  /*21a0*/  BSSY.RECONVERGENT B2, `(.L_x_37) ;  /* 0x0000008000027945 */ /* 0x000fe20003800200 */
[----:B------:R-:W-:Y:S01]  /*21b0*/  FFMA R7, R9, R9, R38 ;  /* 0x0000000909077223 */ /* 0x000fe20000000026 */
[----:B------:R-:W-:Y:S01]  /*21c0*/  FFMA R3, R10, R10, R3 ;  /* 0x0000000a0a037223 */ /* 0x000fe20000000003 */
[----:B------:R-:W-:Y:S01]  /*21d0*/  FFMA R0, R0, R11, R13 ;  /* 0x0000000b00007223 */ /* 0x000fe2000000000d */
[----:B0-----:R-:W-:Y:S06]  /*21e0*/  @!P0 BRA `(.L_x_38) ;  /* 0x00000000000c8947 */ /* 0x001fec0003800000 */
[----:B------:R-:W-:Y:S02]  /*21f0*/  MOV R43, 0x41100000 ;  /* 0x41100000002b7802 */ /* 0x000fe40000000f00 */
[----:B------:R-:W-:-:S07]  /*2200*/  MOV R30, 0x2220 ;  /* 0x00002220001e7802 */ /* 0x000fce0000000f00 */
[----:B------:R-:W-:Y:S05]  /*2210*/  CALL.REL.NOINC `($__internal_1_$__cuda_sm3x_div_rn_noftz_f32_slowpath) ;  /* 0x0000001000a47944 */ /* 0x000fea0003c00000 */
.L_x_38:
[----:B------:R-:W-:Y:S05]  /*2220*/  BSYNC.RECONVERGENT B2 ;  /* 0x0000000000027941 */ /* 0x000fea0003800200 */
.L_x_37:
[----:B------:R-:W-:Y:S01]  /*2230*/  IADD3 R9, PT, PT, R0, -0xd000000, RZ ;  /* 0xf300000000097810 */ /* 0x000fe20007ffe0ff */
[----:B------:R0:W1:Y:S01]  /*2240*/  MUFU.RSQ R11, R0 ;  /* 0x00000000000b7308 */ /* 0x0000620000001400 */
[----:B------:R-:W-:Y:S02]  /*2250*/  BSSY.RECONVERGENT B0, `(.L_x_39) ;  /* 0x000000b000007945 */ /* 0x000fe40003800200 */
[----:B------:R-:W-:-:S13]  /*2260*/  ISETP.GT.U32.AND P0, PT, R9, 0x727fffff, PT ;  /* 0x727fffff0900780c */ /* 0x000fda0003f04070 */
[----:B0-----:R-:W-:Y:S05]  /*2270*/  @!P0 BRA `(.L_x_40) ;  /* 0x0000000000108947 */ /* 0x001fea0003800000 */
[----:B------:R-:W-:-:S07]  /*2280*/  MOV R30, 0x22a0 ;  /* 0x000022a0001e7802 */ /* 0x000fce0000000f00 */
[----:B-1----:R-:W-:Y:S05]  /*2290*/  CALL.REL.NOINC `($__internal_0_$__cuda_sm20_sqrt_rn_f32_slowpath) ;  /* 0x0000001000307944 */ /* 0x002fea0003c00000 */
[----:B------:R-:W-:Y:S01]  /*22a0*/  MOV R9, R28 ;  /* 0x0000001c00097202 */ /* 0x000fe20000000f00 */
[----:B------:R-:W-:Y:S06]  /*22b0*/  BRA `(.L_x_41) ;  /* 0x0000000000107947 */ /* 0x000fec0003800000 */
.L_x_40:
[C---:B-1----:R-:W-:Y:S01]  /*22c0*/  FMUL.FTZ R9, R11.reuse, R0 ;  /* 0x000000000b097220 */ /* 0x042fe20000410000 */
[----:B------:R-:W-:-:S03]  /*22d0*/  FMUL.FTZ R10, R11, 0.5 ;  /* 0x3f0000000b0a7820 */ /* 0x000fc60000410000 */
[----:B------:R-:W-:-:S04]  /*22e0*/  FFMA R0, -R9, R9, R0 ;  /* 0x0000000909007223 */ /* 0x000fc80000000100 */
[----:B------:R-:W-:-:S07]  /*22f0*/  FFMA R9, R0, R10, R9 ;  /* 0x0000000a00097223 */ /* 0x000fce0000000009 */
.L_x_41:
[----:B------:R-:W-:Y:S05]  /*2300*/  BSYNC.RECONVERGENT B0 ;  /* 0x0000000000007941 */ /* 0x000fea0003800200 */
.L_x_39:
        /* <DEDUP_REMOVED lines=14> */
.L_x_43:
[----:B------:R-:W-:Y:S05]  /*23f0*/  BSYNC.RECONVERGENT B2 ;  /* 0x0000000000027941 */ /* 0x000fea0003800200 */
.L_x_42:
        /* <DEDUP_REMOVED lines=9> */
.L_x_45:
[C---:B-1----:R-:W-:Y:S01]  /*2490*/  FMUL.FTZ R7, R11.reuse, R0 ;  /* 0x000000000b077220 */ /* 0x042fe20000410000 */
[----:B------:R-:W-:-:S03]  /*24a0*/  FMUL.FTZ R10, R11, 0.5 ;  /* 0x3f0000000b0a7820 */ /* 0x000fc60000410000 */
[----:B------:R-:W-:-:S04]  /*24b0*/  FFMA R0, -R7, R7, R0 ;  /* 0x0000000707007223 */ /* 0x000fc80000000100 */
[----:B------:R-:W-:-:S07]  /*24c0*/  FFMA R7, R0, R10, R7 ;  /* 0x0000000a00077223 */ /* 0x000fce0000000007 */
.L_x_46:
[----:B------:R-:W-:Y:S05]  /*24d0*/  BSYNC.RECONVERGENT B0 ;  /* 0x0000000000007941 */ /* 0x000fea0003800200 */
.L_x_44:
        /* <DEDUP_REMOVED lines=14> */
.L_x_48:
[----:B------:R-:W-:Y:S05]  /*25c0*/  BSYNC.RECONVERGENT B2 ;  /* 0x0000000000027941 */ /* 0x000fea0003800200 */
.L_x_47:
        /* <DEDUP_REMOVED lines=9> */
.L_x_50:
[C---:B-1----:R-:W-:Y:S01]  /*2660*/  FMUL.FTZ R3, R11.reuse, R0 ;  /* 0x000000000b037220 */ /* 0x042fe20000410000 */
[----:B------:R-:W-:-:S03]  /*2670*/  FMUL.FTZ R10, R11, 0.5 ;  /* 0x3f0000000b0a7820 */ /* 0x000fc60000410000 */
[----:B------:R-:W-:-:S04]  /*2680*/  FFMA R0, -R3, R3, R0 ;  /* 0x0000000303007223 */ /* 0x000fc80000000100 */
[----:B------:R-:W-:-:S07]  /*2690*/  FFMA R3, R0, R10, R3 ;  /* 0x0000000a00037223 */ /* 0x000fce0000000003 */
.L_x_51:
[----:B------:R-:W-:Y:S05]  /*26a0*/  BSYNC.RECONVERGENT B0 ;  /* 0x0000000000007941 */ /* 0x000fea0003800200 */
.L_x_49:
[----:B------:R-:W0:Y:S01]  /*26b0*/  LDC.64 R10, c[0x0][0x3b0] ;  /* 0x0000ec00ff0a7b82 */ /* 0x000e220000000a00 */
[----:B------:R-:W-:Y:S01]  /*26c0*/  BSSY.RECONVERGENT B0, `(.L_x_52) ;  /* 0x000000f000007945 */ /* 0x000fe20003800200 */
[----:B0-----:R-:W-:-:S04]  /*26d0*/  FFMA R11, R8, R10, R11 ;  /* 0x0000000a080b7223 */ /* 0x001fc8000000000b */
[----:B------:R0:W1:Y:S01]  /*26e0*/  MUFU.RSQ R0, R11 ;  /* 0x0000000b00007308 */ /* 0x0000620000001400 */
[----:B------:R-:W-:-:S04]  /*26f0*/  IADD3 R8, PT, PT, R11, -0xd000000, RZ ;  /* 0xf30000000b087810 */ /* 0x000fc80007ffe0ff */
[----:B------:R-:W-:-:S13]  /*2700*/  ISETP.GT.U32.AND P0, PT, R8, 0x727fffff, PT ;  /* 0x727fffff0800780c */ /* 0x000fda0003f04070 */
[----:B01----:R-:W-:Y:S05]  /*2710*/  @!P0 BRA `(.L_x_53) ;  /* 0x0000000000148947 */ /* 0x003fea0003800000 */
[----:B------:R-:W-:Y:S02]  /*2720*/  MOV R0, R11 ;  /* 0x0000000b00007202 */ /* 0x000fe40000000f00 */
[----:B------:R-:W-:-:S07]  /*2730*/  MOV R30, 0x2750 ;  /* 0x00002750001e7802 */ /* 0x000fce0000000f00 */
[----:B------:R-:W-:Y:S05]  /*2740*/  CALL.REL.NOINC `($__internal_0_$__cuda_sm20_sqrt_rn_f32_slowpath) ;  /* 0x0000000c00047944 */ /* 0x000fea0003c00000 */
[----:B------:R-:W-:Y:S01]  /*2750*/  MOV R8, R28 ;  /* 0x0000001c00087202 */ /* 0x000fe20000000f00 */
[----:B------:R-:W-:Y:S06]  /*2760*/  BRA `(.L_x_54) ;  /* 0x0000000000107947 */ /* 0x000fec0003800000 */
.L_x_53:
[----:B------:R-:W-:Y:S01]  /*2770*/  FMUL.FTZ R8, R11, R0 ;  /* 0x000000000b087220 */ /* 0x000fe20000410000 */
[----:B------:R-:W-:-:S03]  /*2780*/  FMUL.FTZ R0, R0, 0.5 ;  /* 0x3f00000000007820 */ /* 0x000fc60000410000 */
[----:B------:R-:W-:-:S04]  /*2790*/  FFMA R11, -R8, R8, R11 ;  /* 0x00000008080b7223 */ /* 0x000fc8000000010b */
[----:B------:R-:W-:-:S07]  /*27a0*/  FFMA R8, R11, R0, R8 ;  /* 0x000000000b087223 */ /* 0x000fce0000000008 */
.L_x_54:
[----:B------:R-:W-:Y:S05]  /*27b0*/  BSYNC.RECONVERGENT B0 ;  /* 0x0000000000007941 */ /* 0x000fea0003800200 */
.L_x_52:
[----:B------:R-:W0:Y:S01]  /*27c0*/  LDC.64 R10, c[0x0][0x3b0] ;  /* 0x0000ec00ff0a7b82 */ /* 0x000e220000000a00 */
[----:B------:R-:W-:Y:S01]  /*27d0*/  BSSY.RECONVERGENT B0, `(.L_x_55) ;  /* 0x000000e000007945 */ /* 0x000fe20003800200 */
[----:B0-----:R-:W-:-:S04]  /*27e0*/  FFMA R0, R48, R10, R11 ;  /* 0x0000000a30007223 */ /* 0x001fc8000000000b */
        /* <DEDUP_REMOVED lines=8> */
.L_x_56:
[----:B------:R-:W-:Y:S01]  /*2870*/  FMUL.FTZ R45, R0, R11 ;  /* 0x0000000b002d7220 */ /* 0x000fe20000410000 */
[----:B------:R-:W-:-:S03]  /*2880*/  FMUL.FTZ R10, R11, 0.5 ;  /* 0x3f0000000b0a7820 */ /* 0x000fc60000410000 */
[----:B------:R-:W-:-:S04]  /*2890*/  FFMA R0, -R45, R45, R0 ;  /* 0x0000002d2d007223 */ /* 0x000fc80000000100 */
[----:B------:R-:W-:-:S07]  /*28a0*/  FFMA R45, R0, R10, R45 ;  /* 0x0000000a002d7223 */ /* 0x000fce000000002d */
.L_x_57:
[----:B------:R-:W-:Y:S05]  /*28b0*/  BSYNC.RECONVERGENT B0 ;  /* 0x0000000000007941 */ /* 0x000fea0003800200 */
.L_x_55:
[----:B------:R-:W-:Y:S01]  /*28c0*/  HFMA2 R11, -RZ, RZ, 1.8017578125, 7.5519084930419921875e-05 ;  /* 0x3f3504f3ff0b7431 */ /* 0x000fe200000001ff */
[----:B------:R-:W-:Y:S01]  /*28d0*/  MOV R10, 0x3fb504f3 ;  /* 0x3fb504f3000a7802 */ /* 0x000fe20000000f00 */
[----:B------:R-:W0:Y:S01]  /*28e0*/  FCHK P0, R45, 1.4142135381698608398 ;  /* 0x3fb504f32d007902 */ /* 0x000e220000000000 */
[----:B------:R-:W-:Y:S03]  /*28f0*/  BSSY.RECONVERGENT B2, `(.L_x_58) ;  /* 0x000000b000027945 */ /* 0x000fe60003800200 */
[----:B------:R-:W-:-:S04]  /*2900*/  FFMA R10, R11, -R10, 1 ;  /* 0x3f8000000b0a7423 */ /* 0x000fc8000000080a */
[----:B------:R-:W-:-:S04]  /*2910*/  FFMA R10, R10, R11, 0.70710676908493041992 ;  /* 0x3f3504f30a0a7423 */ /* 0x000fc8000000000b */
[----:B------:R-:W-:-:S04]  /*2920*/  FFMA R0, R10, R45, RZ ;  /* 0x0000002d0a007223 */ /* 0x000fc800000000ff */
[----:B------:R-:W-:-:S04]  /*2930*/  FFMA R11, R0, -1.4142135381698608398, R45 ;  /* 0xbfb504f3000b7823 */ /* 0x000fc8000000002d */
[----:B------:R-:W-:Y:S01]  /*2940*/  FFMA R10, R10, R11, R0 ;  /* 0x0000000b0a0a7223 */ /* 0x000fe20000000000 */
[----:B0-----:R-:W-:Y:S06]  /*2950*/  @!P0 BRA `(.L_x_59) ;  /* 0x0000000000108947 */ /* 0x001fec0003800000 */
[----:B------:R-:W-:Y:S02]  /*2960*/  MOV R43, 0x3fb504f3 ;  /* 0x3fb504f3002b7802 */ /* 0x000fe40000000f00 */
[----:B------:R-:W-:-:S07]  /*2970*/  MOV R30, 0x2990 ;  /* 0x00002990001e7802 */ /* 0x000fce0000000f00 */
[----:B------:R-:W-:Y:S05]  /*2980*/  CALL.REL.NOINC `($__internal_1_$__cuda_sm3x_div_rn_noftz_f32_slowpath) ;  /* 0x0000000800c87944 */ /* 0x000fea0003c00000 */
[----:B------:R-:W-:-:S07]  /*2990*/  MOV R10, R0 ;  /* 0x00000000000a7202 */ /* 0x000fce0000000f00 */
.L_x_59:
[----:B------:R-:W-:Y:S05]  /*29a0*/  BSYNC.RECONVERGENT B2 ;  /* 0x0000000000027941 */ /* 0x000fea0003800200 */
.L_x_58:
        /* <DEDUP_REMOVED lines=12> */
.L_x_61:
[----:B------:R-:W-:Y:S01]  /*2a70*/  FMUL.FTZ R12, R11, R0 ;  /* 0x000000000b0c7220 */ /* 0x000fe20000410000 */
[----:B------:R-:W-:-:S03]  /*2a80*/  FMUL.FTZ R0, R0, 0.5 ;  /* 0x3f00000000007820 */ /* 0x000fc60000410000 */
[----:B------:R-:W-:-:S04]  /*2a90*/  FFMA R11, -R12, R12, R11 ;  /* 0x0000000c0c0b7223 */ /* 0x000fc8000000010b */
[----:B------:R-:W-:-:S07]  /*2aa0*/  FFMA R12, R11, R0, R12 ;  /* 0x000000000b0c7223 */ /* 0x000fce000000000c */
.L_x_62:
[----:B------:R-:W-:Y:S05]  /*2ab0*/  BSYNC.RECONVERGENT B0 ;  /* 0x0000000000007941 */ /* 0x000fea0003800200 */
.L_x_60:
[----:B------:R-:W-:Y:S01]  /*2ac0*/  FMUL R45, R9, R9 ;  /* 0x00000009092d7220 */ /* 0x000fe20000400000 */
[----:B------:R-:W-:Y:S03]  /*2ad0*/  BSSY.RECONVERGENT B2, `(.L_x_63) ;  /* 0x000000f000027945 */ /* 0x000fe60003800200 */
[----:B------:R-:W-:-:S04]  /*2ae0*/  FFMA R43, R8, R8, R45 ;  /* 0x00000008082b7223 */ /* 0x000fc8000000002d */
[----:B------:R-:W0:Y:S08]  /*2af0*/  MUFU.RCP R0, R43 ;  /* 0x0000002b00007308 */ /* 0x000e300000001000 */
[----:B------:R-:W1:Y:S01]  /*2b00*/  FCHK P0, R45, R43 ;  /* 0x0000002b2d007302 */ /* 0x000e620000000000 */
[----:B0-----:R-:W-:-:S04]  /*2b10*/  FFMA R11, -R43, R0, 1 ;  /* 0x3f8000002b0b7423 */ /* 0x001fc80000000100 */
[----:B------:R-:W-:Y:S01]  /*2b20*/  FFMA R0, R0, R11, R0 ;  /* 0x0000000b00007223 */ /* 0x000fe20000000000 */
[----:B------:R-:W-:Y:S02]  /*2b30*/  FMNMX R11, R8, R9, !PT ;  /* 0x00000009080b7209 */ /* 0x000fe40007800000 */
[----:B------:R-:W-:Y:S01]  /*2b40*/  FMNMX R9, R10, R7, !PT ;  /* 0x000000070a097209 */ /* 0x000fe20007800000 */
[----:B------:R-:W-:Y:S01]  /*2b50*/  FFMA R13, R45, R0, RZ ;  /* 0x000000002d0d7223 */ /* 0x000fe200000000ff */
[----:B------:R-:W-:-:S03]  /*2b60*/  FMNMX R8, R12, R3, !PT ;  /* 0x000000030c087209 */ /* 0x000fc60007800000 */
[----:B------:R-:W-:-:S04]  /*2b70*/  FFMA R14, -R43, R13, R45 ;  /* 0x0000000d2b0e7223 */ /* 0x000fc8000000012d */
[----:B------:R-:W-:Y:S01]  /*2b80*/  FFMA R0, R0, R14, R13 ;  /* 0x0000000e00007223 */ /* 0x000fe2000000000d */
[----:B-1----:R-:W-:Y:S06]  /*2b90*/  @!P0 BRA `(.L_x_64) ;  /* 0x0000000000088947 */ /* 0x002fec0003800000 */
[----:B------:R-:W-:-:S07]  /*2ba0*/  MOV R30, 0x2bc0 ;  /* 0x00002bc0001e7802 */ /* 0x000fce0000000f00 */
[----:B------:R-:W-:Y:S05]  /*2bb0*/  CALL.REL.NOINC `($__internal_1_$__cuda_sm3x_div_rn_noftz_f32_slowpath) ;  /* 0x00000008003c7944 */ /* 0x000fea0003c00000 */
.L_x_64:
[----:B------:R-:W-:Y:S05]  /*2bc0*/  BSYNC.RECONVERGENT B2 ;  /* 0x0000000000027941 */ /* 0x000fea0003800200 */
.L_x_63:
[----:B------:R-:W-:Y:S01]  /*2bd0*/  FMUL R45, R7, R7 ;  /* 0x00000007072d7220 */ /* 0x000fe20000400000 */
[----:B------:R-:W-:Y:S01]  /*2be0*/  BSSY.RECONVERGENT B2, `(.L_x_65) ;  /* 0x000000e000027945 */ /* 0x000fe20003800200 */
[----:B------:R-:W-:Y:S02]  /*2bf0*/  FMUL R47, |R47|, R0 ;  /* 0x000000002f2f7220 */ /* 0x000fe40000400200 */
[----:B------:R-:W-:-:S04]  /*2c00*/  FFMA R14, R10, R10, R45 ;  /* 0x0000000a0a0e7223 */ /* 0x000fc8000000002d */
        /* <DEDUP_REMOVED lines=11> */
.L_x_66:
[----:B------:R-:W-:Y:S05]  /*2cc0*/  BSYNC.RECONVERGENT B2 ;  /* 0x0000000000027941 */ /* 0x000fea0003800200 */
.L_x_65:
        /* <DEDUP_REMOVED lines=15> */
.L_x_68:
[----:B------:R-:W-:Y:S05]  /*2dc0*/  BSYNC.RECONVERGENT B2 ;  /* 0x0000000000027941 */ /* 0x000fea0003800200 */
.L_x_67:
[----:B------:R-:W-:Y:S01]  /*2dd0*/  FMUL R12, R11, R11 ;  /* 0x0000000b0b0c7220 */ /* 0x000fe20000400000 */
[----:B------:R-:W0:Y:S01]  /*2de0*/  LDCU UR4, c[0x0][0x3b8] ;  /* 0x00007700ff0477ac */ /* 0x000e220008000800 */
[----:B------:R-:W-:Y:S01]  /*2df0*/  FMUL R45, R47, -R47 ;  /* 0x8000002f2f2d7220 */ /* 0x000fe20000400000 */
[----:B------:R-:W-:Y:S01]  /*2e00*/  BSSY.RECONVERGENT B2, `(.L_x_69) ;  /* 0x000000f000027945 */ /* 0x000fe20003800200 */
[----:B------:R-:W1:Y:S01]  /*2e10*/  MUFU.RCP R3, R12 ;  /* 0x0000000c00037308 */ /* 0x000e620000001000 */
[----:B------:R-:W-:-:S07]  /*2e20*/  FMUL R2, |R2|, R0 ;  /* 0x0000000002027220 */ /* 0x000fce0000400200 */
[----:B------:R-:W2:Y:S01]  /*2e30*/  FCHK P1, R45, R12 ;  /* 0x0000000c2d007302 */ /* 0x000ea20000020000 */
[----:B0-----:R-:W-:Y:S01]  /*2e40*/  FSETP.GT.AND P0, PT, R15, UR4, PT ;  /* 0x000000040f007c0b */ /* 0x001fe2000bf04000 */
[----:B-1----:R-:W-:-:S03]  /*2e50*/  FFMA R10, -R12, R3, 1 ;  /* 0x3f8000000c0a7423 */ /* 0x002fc60000000103 */
[----:B------:R-:W-:Y:S01]  /*2e60*/  FSEL R14, RZ, 1.5, P0 ;  /* 0x3fc00000ff0e7808 */ /* 0x000fe20000000000 */
[----:B------:R-:W-:-:S04]  /*2e70*/  FFMA R10, R3, R10, R3 ;  /* 0x0000000a030a7223 */ /* 0x000fc80000000003 */
[----:B------:R-:W-:-:S04]  /*2e80*/  FFMA R3, R45, R10, RZ ;  /* 0x0000000a2d037223 */ /* 0x000fc800000000ff */
[----:B------:R-:W-:-:S04]  /*2e90*/  FFMA R7, -R12, R3, R45 ;  /* 0x000000030c077223 */ /* 0x000fc8000000012d */
[----:B------:R-:W-:Y:S01]  /*2ea0*/  FFMA R0, R10, R7, R3 ;  /* 0x000000070a007223 */ /* 0x000fe20000000003 */
[----:B--2---:R-:W-:Y:S06]  /*2eb0*/  @!P1 BRA `(.L_x_70) ;  /* 0x00000000000c9947 */ /* 0x004fec0003800000 */
[----:B------:R-:W-:Y:S02]  /*2ec0*/  MOV R43, R12 ;  /* 0x0000000c002b7202 */ /* 0x000fe40000000f00 */
[----:B------:R-:W-:-:S07]  /*2ed0*/  MOV R30, 0x2ef0 ;  /* 0x00002ef0001e7802 */ /* 0x000fce0000000f00 */
[----:B------:R-:W-:Y:S05]  /*2ee0*/  CALL.REL.NOINC `($__internal_1_$__cuda_sm3x_div_rn_noftz_f32_slowpath) ;  /* 0x0000000400707944 */ /* 0x000fea0003c00000 */
.L_x_70:
[----:B------:R-:W-:Y:S05]  /*2ef0*/  BSYNC.RECONVERGENT B2 ;  /* 0x0000000000027941 */ /* 0x000fea0003800200 */
.L_x_69:
[----:B------:R-:W-:Y:S01]  /*2f00*/  HFMA2 R3, -RZ, RZ, 0.96630859375, -0.0022525787353515625 ;  /* 0x3bbb989dff037431 */ /* 0x000fe200000001ff */
[----:B------:R-:W-:Y:S01]  /*2f10*/  MOV R10, 0x437c0000 ;  /* 0x437c0000000a7802 */ /* 0x000fe20000000f00 */
[----:B------:R-:W-:Y:S01]  /*2f20*/  FMUL R16, R9, R9 ;  /* 0x0000000909107220 */ /* 0x000fe20000400000 */
[----:B------:R-:W-:Y:S01]  /*2f30*/  FMUL R45, R4, -R4 ;  /* 0x80000004042d7220 */ /* 0x000fe20000400000 */
[----:B------:R-:W-:Y:S02]  /*2f40*/  BSSY.RECONVERGENT B2, `(.L_x_71) ;  /* 0x0000015000027945 */ /* 0x000fe40003800200 */
[----:B------:R-:W0:Y:S01]  /*2f50*/  MUFU.RCP R9, R16 ;  /* 0x0000001000097308 */ /* 0x000e220000001000 */
[----:B------:R-:W-:-:S04]  /*2f60*/  FFMA.SAT R3, R0, R3, 0.5 ;  /* 0x3f00000000037423 */ /* 0x000fc80000002003 */
[----:B------:R-:W-:-:S03]  /*2f70*/  FFMA.RM R3, R3, R10, 12582913 ;  /* 0x4b40000103037423 */ /* 0x000fc6000000400a */
[----:B------:R-:W-:Y:S01]  /*2f80*/  FCHK P0, R45, R16 ;  /* 0x000000102d007302 */ /* 0x000fe20000000000 */
[C---:B------:R-:W-:Y:S01]  /*2f90*/  FADD R7, R3.reuse, -12583039 ;  /* 0xcb40007f03077421 */ /* 0x040fe20000000000 */
[----:B------:R-:W-:-:S03]  /*2fa0*/  SHF.L.U32 R3, R3, 0x17, RZ ;  /* 0x0000001703037819 */ /* 0x000fc600000006ff */
[----:B------:R-:W-:Y:S01]  /*2fb0*/  FFMA R7, R0, 1.4426950216293334961, -R7 ;  /* 0x3fb8aa3b00077823 */ /* 0x000fe20000000807 */
[----:B0-----:R-:W-:-:S03]  /*2fc0*/  FFMA R10, -R16, R9, 1 ;  /* 0x3f800000100a7423 */ /* 0x001fc60000000109 */
[----:B------:R-:W-:Y:S01]  /*2fd0*/  FFMA R7, R0, 1.925963033500011079e-08, R7 ;  /* 0x32a5706000077823 */ /* 0x000fe20000000007 */
[----:B------:R-:W-:-:S03]  /*2fe0*/  FFMA R10, R9, R10, R9 ;  /* 0x0000000a090a7223 */ /* 0x000fc60000000009 */
[----:B------:R-:W0:Y:S01]  /*2ff0*/  MUFU.EX2 R0, R7 ;  /* 0x0000000700007308 */ /* 0x000e220000000800 */
[----:B------:R-:W-:-:S04]  /*3000*/  FFMA R9, R45, R10, RZ ;  /* 0x0000000a2d097223 */ /* 0x000fc800000000ff */
[----:B------:R-:W-:Y:S01]  /*3010*/  FFMA R4, -R16, R9, R45 ;  /* 0x0000000910047223 */ /* 0x000fe2000000012d */
[----:B0-----:R-:W-:-:S03]  /*3020*/  FMUL R3, R3, R0 ;  /* 0x0000000003037220 */ /* 0x001fc60000400000 */
[----:B------:R-:W-:Y:S01]  /*3030*/  FFMA R0, R10, R4, R9 ;  /* 0x000000040a007223 */ /* 0x000fe20000000009 */
[----:B------:R-:W-:Y:S01]  /*3040*/  FFMA.SAT R12, R14, R3, -0.11999999731779098511 ;  /* 0xbdf5c28f0e0c7423 */ /* 0x000fe20000002003 */
[----:B------:R-:W-:Y:S06]  /*3050*/  @!P0 BRA `(.L_x_72) ;  /* 0x00000000000c8947 */ /* 0x000fec0003800000 */
[----:B------:R-:W-:Y:S02]  /*3060*/  MOV R43, R16 ;  /* 0x00000010002b7202 */ /* 0x000fe40000000f00 */
[----:B------:R-:W-:-:S07]  /*3070*/  MOV R30, 0x3090 ;  /* 0x00003090001e7802 */ /* 0x000fce0000000f00 */
[----:B------:R-:W-:Y:S05]  /*3080*/  CALL.REL.NOINC `($__internal_1_$__cuda_sm3x_div_rn_noftz_f32_slowpath) ;  /* 0x0000000400087944 */ /* 0x000fea0003c00000 */
.L_x_72:
[----:B------:R-:W-:Y:S05]  /*3090*/  BSYNC.RECONVERGENT B2 ;  /* 0x0000000000027941 */ /* 0x000fea0003800200 */
.L_x_71:
[----:B------:R-:W-:Y:S01]  /*30a0*/  HFMA2 R3, -RZ, RZ, 0.96630859375, -0.0022525787353515625 ;  /* 0x3bbb989dff037431 */ /* 0x000fe200000001ff */
[----:B------:R-:W-:Y:S01]  /*30b0*/  MOV R4, 0x437c0000 ;  /* 0x437c000000047802 */ /* 0x000fe20000000f00 */
[----:B------:R-:W-:Y:S01]  /*30c0*/  FMUL R43, R8, R8 ;  /* 0x00000008082b7220 */ /* 0x000fe20000400000 */
[----:B------:R-:W-:Y:S01]  /*30d0*/  FMUL R45, R2, -R2 ;  /* 0x80000002022d7220 */ /* 0x000fe20000400000 */
[----:B------:R-:W-:Y:S03]  /*30e0*/  BSSY.RECONVERGENT B2, `(.L_x_73) ;  /* 0x0000014000027945 */ /* 0x000fe60003800200 */
[----:B------:R-:W-:Y:S01]  /*30f0*/  FCHK P0, R45, R43 ;  /* 0x0000002b2d007302 */ /* 0x000fe20000000000 */
[----:B------:R-:W-:-:S04]  /*3100*/  FFMA.SAT R3, R0, R3, 0.5 ;  /* 0x3f00000000037423 */ /* 0x000fc80000002003 */
[----:B------:R-:W-:-:S03]  /*3110*/  FFMA.RM R3, R3, R4, 12582913 ;  /* 0x4b40000103037423 */ /* 0x000fc60000004004 */
[----:B------:R-:W0:Y:S01]  /*3120*/  MUFU.RCP R4, R43 ;  /* 0x0000002b00047308 */ /* 0x000e220000001000 */
[C---:B------:R-:W-:Y:S01]  /*3130*/  FADD R7, R3.reuse, -12583039 ;  /* 0xcb40007f03077421 */ /* 0x040fe20000000000 */
[----:B------:R-:W-:-:S03]  /*3140*/  SHF.L.U32 R3, R3, 0x17, RZ ;  /* 0x0000001703037819 */ /* 0x000fc600000006ff */
[----:B------:R-:W-:-:S04]  /*3150*/  FFMA R7, R0, 1.4426950216293334961, -R7 ;  /* 0x3fb8aa3b00077823 */ /* 0x000fc80000000807 */
[----:B------:R-:W-:-:S04]  /*3160*/  FFMA R7, R0, 1.925963033500011079e-08, R7 ;  /* 0x32a5706000077823 */ /* 0x000fc80000000007 */
[----:B------:R-:W1:Y:S01]  /*3170*/  MUFU.EX2 R0, R7 ;  /* 0x0000000700007308 */ /* 0x000e620000000800 */
[----:B0-----:R-:W-:-:S04]  /*3180*/  FFMA R9, -R43, R4, 1 ;  /* 0x3f8000002b097423 */ /* 0x001fc80000000104 */
[----:B------:R-:W-:-:S04]  /*3190*/  FFMA R4, R4, R9, R4 ;  /* 0x0000000904047223 */ /* 0x000fc80000000004 */
[----:B------:R-:W-:-:S04]  /*31a0*/  FFMA R9, R45, R4, RZ ;  /* 0x000000042d097223 */ /* 0x000fc800000000ff */
[----:B------:R-:W-:Y:S01]  /*31b0*/  FFMA R2, -R43, R9, R45 ;  /* 0x000000092b027223 */ /* 0x000fe2000000012d */
[----:B-1----:R-:W-:-:S03]  /*31c0*/  FMUL R3, R3, R0 ;  /* 0x0000000003037220 */ /* 0x002fc60000400000 */
[----:B------:R-:W-:Y:S01]  /*31d0*/  FFMA R0, R4, R2, R9 ;  /* 0x0000000204007223 */ /* 0x000fe20000000009 */
[----:B------:R-:W-:Y:S01]  /*31e0*/  FFMA.SAT R13, R14, R3, -0.11999999731779098511 ;  /* 0xbdf5c28f0e0d7423 */ /* 0x000fe20000002003 */
[----:B------:R-:W-:Y:S06]  /*31f0*/  @!P0 BRA `(.L_x_74) ;  /* 0x0000000000088947 */ /* 0x000fec0003800000 */
[----:B------:R-:W-:-:S07]  /*3200*/  MOV R30, 0x3220 ;  /* 0x00003220001e7802 */ /* 0x000fce0000000f00 */
[----:B------:R-:W-:Y:S05]  /*3210*/  CALL.REL.NOINC `($__internal_1_$__cuda_sm3x_div_rn_noftz_f32_slowpath) ;  /* 0x0000000000a47944 */ /* 0x000fea0003c00000 */
.L_x_74:
[----:B------:R-:W-:Y:S05]  /*3220*/  BSYNC.RECONVERGENT B2 ;  /* 0x0000000000027941 */ /* 0x000fea0003800200 */
.L_x_73:
[----:B------:R-:W-:Y:S01]  /*3230*/  HFMA2 R3, -RZ, RZ, 0.96630859375, -0.0022525787353515625 ;  /* 0x3bbb989dff037431 */ /* 0x000fe200000001ff */
[----:B------:R-:W-:Y:S01]  /*3240*/  MOV R7, 0x437c0000 ;  /* 0x437c000000077802 */ /* 0x000fe20000000f00 */
[----:B------:R-:W0:Y:S01]  /*3250*/  LDCU UR4, c[0x0][0x3ac] ;  /* 0x00007580ff0477ac */ /* 0x000e220008000800 */
[----:B------:R-:W1:Y:S02]  /*3260*/  LDCU.64 UR8, c[0x0][0x390] ;  /* 0x00007200ff0877ac */ /* 0x000e640008000a00 */
[----:B------:R-:W-:-:S04]  /*3270*/  FFMA.SAT R2, R0, R3, 0.5 ;  /* 0x3f00000000027423 */ /* 0x000fc80000002003 */
[----:B------:R-:W-:-:S04]  /*3280*/  FFMA.RM R3, R2, R7, 12582913 ;  /* 0x4b40000102037423 */ /* 0x000fc80000004007 */
[C---:B------:R-:W-:Y:S01]  /*3290*/  FADD R7, R3.reuse, -12583039 ;  /* 0xcb40007f03077421 */ /* 0x040fe20000000000 */
[----:B------:R-:W-:Y:S01]  /*32a0*/  SHF.L.U32 R4, R3, 0x17, RZ ;  /* 0x0000001703047819 */ /* 0x000fe200000006ff */
[----:B0-----:R-:W-:Y:S02]  /*32b0*/  IMAD R5, R5, UR4, RZ ;  /* 0x0000000405057c24 */ /* 0x001fe4000f8e02ff */
[----:B------:R-:W-:-:S03]  /*32c0*/  FFMA R7, R0, 1.4426950216293334961, -R7 ;  /* 0x3fb8aa3b00077823 */ /* 0x000fc60000000807 */
[----:B-1----:R-:W-:Y:S01]  /*32d0*/  IADD3 R2, P0, PT, R5, UR8, RZ ;  /* 0x0000000805027c10 */ /* 0x002fe2000ff1e0ff */
[----:B------:R-:W-:-:S03]  /*32e0*/  FFMA R0, R0, 1.925963033500011079e-08, R7 ;  /* 0x32a5706000007823 */ /* 0x000fc60000000007 */
[----:B------:R-:W-:Y:S01]  /*32f0*/  LEA.HI.X.SX32 R3, R5, UR9, 0x1, P0 ;  /* 0x0000000905037c11 */ /* 0x000fe200080f0eff */
[----:B------:R-:W0:Y:S02]  /*3300*/  MUFU.EX2 R7, R0 ;  /* 0x0000000000077308 */ /* 0x000e240000000800 */
[----:B0-----:R-:W-:Y:S01]  /*3310*/  FMUL R5, R4, R7 ;  /* 0x0000000704057220 */ /* 0x001fe20000400000 */
[----:B------:R-:W-:-:S04]  /*3320*/  IMAD.WIDE.U32 R6, R6, 0x10, R2 ;  /* 0x0000001006067825 */ /* 0x000fc800078e0002 */
[----:B------:R-:W-:-:S05]  /*3330*/  FFMA.SAT R14, R14, R5, -0.11999999731779098511 ;  /* 0xbdf5c28f0e0e7423 */ /* 0x000fca0000002005 */
[----:B------:R-:W-:Y:S01]  /*3340*/  STG.E.128 desc[UR6][R6.64], R12 ;  /* 0x0000000c06007986 */ /* 0x000fe2000c101d06 */
[----:B------:R-:W-:Y:S05]  /*3350*/  EXIT ;  /* 0x000000000000794d */ /* 0x000fea0003800000 */
        .weak           $__internal_0_$__cuda_sm20_sqrt_rn_f32_slowpath
        .type           $__internal_0_$__cuda_sm20_sqrt_rn_f32_slowpath,@function
        .size           $__internal_0_$__cuda_sm20_sqrt_rn_f32_slowpath,($__internal_1_$__cuda_sm3x_div_rn_noftz_f32_slowpath - $__internal_0_$__cuda_sm20_sqrt_rn_f32_slowpath)
$__internal_0_$__cuda_sm20_sqrt_rn_f32_slowpath:
[----:B------:R-:W-:-:S13]  /*3360*/  LOP3.LUT P0, RZ, R0, 0x7fffffff, RZ, 0xc0, !PT ;  /* 0x7fffffff00ff7812 */ /* 0x000fda000780c0ff */
[----:B------:R-:W-:Y:S01]  /*3370*/  @!P0 MOV R28, R0 ;  /* 0x00000000001c8202 */ /* 0x000fe20000000f00 */
[----:B------:R-:W-:Y:S06]  /*3380*/  @!P0 BRA `(.L_x_75) ;  /* 0x0000000000408947 */ /* 0x000fec0003800000 */
[----:B------:R-:W-:-:S13]  /*3390*/  FSETP.GEU.FTZ.AND P0, PT, R0, RZ, PT ;  /* 0x000000ff0000720b */ /* 0x000fda0003f1e000 */
[----:B------:R-:W-:Y:S01]  /*33a0*/  @!P0 MOV R28, 0x7fffffff ;  /* 0x7fffffff001c8802 */ /* 0x000fe20000000f00 */
[----:B------:R-:W-:Y:S06]  /*33b0*/  @!P0 BRA `(.L_x_75) ;  /* 0x0000000000348947 */ /* 0x000fec0003800000 */
[----:B------:R-:W-:-:S13]  /*33c0*/  FSETP.GTU.FTZ.AND P0, PT, |R0|, +INF , PT ;  /* 0x7f8000000000780b */ /* 0x000fda0003f1c200 */
[----:B------:R-:W-:Y:S01]  /*33d0*/  @P0 FADD.FTZ R28, R0, 1 ;  /* 0x3f800000001c0421 */ /* 0x000fe20000010000 */
[----:B------:R-:W-:Y:S06]  /*33e0*/  @P0 BRA `(.L_x_75) ;  /* 0x0000000000280947 */ /* 0x000fec0003800000 */
[----:B------:R-:W-:-:S13]  /*33f0*/  FSETP.NEU.FTZ.AND P0, PT, |R0|, +INF , PT ;  /* 0x7f8000000000780b */ /* 0x000fda0003f1d200 */
[----:B------:R-:W-:-:S04]  /*3400*/  @P0 FFMA R31, R0, 1.84467440737095516160e+19, RZ ;  /* 0x5f800000001f0823 */ /* 0x000fc800000000ff */
[----:B------:R-:W0:Y:S02]  /*3410*/  @P0 MUFU.RSQ R28, R31 ;  /* 0x0000001f001c0308 */ /* 0x000e240000001400 */
[----:B0-----:R-:W-:Y:S01]  /*3420*/  @P0 FMUL.FTZ R40, R31, R28 ;  /* 0x0000001c1f280220 */ /* 0x001fe20000410000 */
[----:B------:R-:W-:Y:S01]  /*3430*/  @P0 FMUL.FTZ R42, R28, 0.5 ;  /* 0x3f0000001c2a0820 */ /* 0x000fe20000410000 */
[----:B------:R-:W-:Y:S02]  /*3440*/  @!P0 MOV R28, R0 ;  /* 0x00000000001c8202 */ /* 0x000fe40000000f00 */
[----:B------:R-:W-:-:S04]  /*3450*/  @P0 FADD.FTZ R41, -R40, -RZ ;  /* 0x800000ff28290221 */ /* 0x000fc80000010100 */
[----:B------:R-:W-:-:S04]  /*3460*/  @P0 FFMA R41, R40, R41, R31 ;  /* 0x0000002928290223 */ /* 0x000fc8000000001f */
[----:B------:R-:W-:-:S04]  /*3470*/  @P0 FFMA R41, R41, R42, R40 ;  /* 0x0000002a29290223 */ /* 0x000fc80000000028 */
[----:B------:R-:W-:-:S07]  /*3480*/  @P0 FMUL.FTZ R28, R41, 2.3283064365386962891e-10 ;  /* 0x2f800000291c0820 */ /* 0x000fce0000410000 */
.L_x_75:
[----:B------:R-:W-:-:S04]  /*3490*/  HFMA2 R31, -RZ, RZ, 0, 0 ;  /* 0x00000000ff1f7431 */ /* 0x000fc800000001ff */
[----:B------:R-:W-:Y:S05]  /*34a0*/  RET.REL.NODEC R30 `(ComputeRobustnessMask) ;  /* 0xffffffc81ed47950 */ /* 0x000fea0003c3ffff */
        .weak           $__internal_1_$__cuda_sm3x_div_rn_noftz_f32_slowpath
        .type           $__internal_1_$__cuda_sm3x_div_rn_noftz_f32_slowpath,@function
        .size           $__internal_1_$__cuda_sm3x_div_rn_noftz_f32_slowpath,(.L_x_89 - $__internal_1_$__cuda_sm3x_div_rn_noftz_f32_slowpath)
$__internal_1_$__cuda_sm3x_div_rn_noftz_f32_slowpath:
[----:B------:R-:W-:Y:S01]  /*34b0*/  SHF.R.U32.HI R31, RZ, 0x17, R43 ;  /* 0x00000017ff1f7819 */ /* 0x000fe2000001162b */
[----:B------:R-:W-:Y:S01]  /*34c0*/  BSSY.RECONVERGENT B0, `(.L_x_76) ;  /* 0x0000062000007945 */ /* 0x000fe20003800200 */
[----:B------:R-:W-:Y:S02]  /*34d0*/  SHF.R.U32.HI R42, RZ, 0x17, R45 ;  /* 0x00000017ff2a7819 */ /* 0x000fe4000001162d */
[----:B------:R-:W-:Y:S02]  /*34e0*/  LOP3.LUT R31, R31, 0xff, RZ, 0xc0, !PT ;  /* 0x000000ff1f1f7812 */ /* 0x000fe400078ec0ff */
[----:B------:R-:W-:Y:S02]  /*34f0*/  LOP3.LUT R42, R42, 0xff, RZ, 0xc0, !PT ;  /* 0x000000ff2a2a7812 */ /* 0x000fe400078ec0ff */
[----:B------:R-:W-:Y:S02]  /*3500*/  IADD3 R0, PT, PT, R31, -0x1, RZ ;  /* 0xffffffff1f007810 */ /* 0x000fe40007ffe0ff */
[----:B------:R-:W-:-:S02]  /*3510*/  IADD3 R41, PT, PT, R42, -0x1, RZ ;  /* 0xffffffff2a297810 */ /* 0x000fc40007ffe0ff */
[----:B------:R-:W-:-:S04]  /*3520*/  ISETP.GT.U32.AND P0, PT, R0, 0xfd, PT ;  /* 0x000000fd0000780c */ /* 0x000fc80003f04070 */
[----:B------:R-:W-:-:S13]  /*3530*/  ISETP.GT.U32.OR P0, PT, R41, 0xfd, P0 ;  /* 0x000000fd2900780c */ /* 0x000fda0000704470 */
[----:B------:R-:W-:Y:S01]  /*3540*/  @!P0 MOV R40, RZ ;  /* 0x000000ff00288202 */ /* 0x000fe20000000f00 */
[----:B------:R-:W-:Y:S06]  /*3550*/  @!P0 BRA `(.L_x_77) ;  /* 0x00000000005c8947 */ /* 0x000fec0003800000 */
[----:B------:R-:W-:Y:S02]  /*3560*/  FSETP.GTU.FTZ.AND P0, PT, |R45|, +INF , PT ;  /* 0x7f8000002d00780b */ /* 0x000fe40003f1c200 */
[----:B------:R-:W-:-:S04]  /*3570*/  FSETP.GTU.FTZ.AND P1, PT, |R43|, +INF , PT ;  /* 0x7f8000002b00780b */ /* 0x000fc80003f3c200 */
[----:B------:R-:W-:-:S13]  /*3580*/  PLOP3.LUT P0, PT, P0, P1, PT, 0xf8, 0x8f ;  /* 0x00000000008f781c */ /* 0x000fda0000703f70 */
[----:B------:R-:W-:Y:S05]  /*3590*/  @P0 BRA `(.L_x_78) ;  /* 0x00000004004c0947 */ /* 0x000fea0003800000 */
[----:B------:R-:W-:-:S13]  /*35a0*/  LOP3.LUT P0, RZ, R43, 0x7fffffff, R45, 0xc8, !PT ;  /* 0x7fffffff2bff7812 */ /* 0x000fda000780c82d */
[----:B------:R-:W-:Y:S05]  /*35b0*/  @!P0 BRA `(.L_x_79) ;  /* 0x00000004003c8947 */ /* 0x000fea0003800000 */
[----:B------:R-:W-:Y:S02]  /*35c0*/  FSETP.NEU.FTZ.AND P2, PT, |R45|, +INF , PT ;  /* 0x7f8000002d00780b */ /* 0x000fe40003f5d200 */
[----:B------:R-:W-:Y:S02]  /*35d0*/  FSETP.NEU.FTZ.AND P1, PT, |R43|, +INF , PT ;  /* 0x7f8000002b00780b */ /* 0x000fe40003f3d200 */
[----:B------:R-:W-:-:S11]  /*35e0*/  FSETP.NEU.FTZ.AND P0, PT, |R45|, +INF , PT ;  /* 0x7f8000002d00780b */ /* 0x000fd60003f1d200 */
[----:B------:R-:W-:Y:S05]  /*35f0*/  @!P1 BRA !P2, `(.L_x_79) ;  /* 0x00000004002c9947 */ /* 0x000fea0005000000 */
[----:B------:R-:W-:-:S04]  /*3600*/  LOP3.LUT P2, RZ, R45, 0x7fffffff, RZ, 0xc0, !PT ;  /* 0x7fffffff2dff7812 */ /* 0x000fc8000784c0ff */
[----:B------:R-:W-:-:S13]  /*3610*/  PLOP3.LUT P1, PT, P1, P2, PT, 0x2f, 0xf2 ;  /* 0x0000000000f2781c */ /* 0x000fda0000f24577 */
[----:B------:R-:W-:Y:S05]  /*3620*/  @P1 BRA `(.L_x_80) ;  /* 0x0000000400181947 */ /* 0x000fea0003800000 */
[----:B------:R-:W-:-:S04]  /*3630*/  LOP3.LUT P1, RZ, R43, 0x7fffffff, RZ, 0xc0, !PT ;  /* 0x7fffffff2bff7812 */ /* 0x000fc8000782c0ff */
[----:B------:R-:W-:-:S13]  /*3640*/  PLOP3.LUT P0, PT, P0, P1, PT, 0x2f, 0xf2 ;  /* 0x0000000000f2781c */ /* 0x000fda0000702577 */
[----:B------:R-:W-:Y:S05]  /*3650*/  @P0 BRA `(.L_x_81) ;  /* 0x0000000400000947 */ /* 0x000fea0003800000 */
[----:B------:R-:W-:Y:S02]  /*3660*/  ISETP.GE.AND P0, PT, R41, RZ, PT ;  /* 0x000000ff2900720c */ /* 0x000fe40003f06270 */
[----:B------:R-:W-:-:S11]  /*3670*/  ISETP.GE.AND P1, PT, R0, RZ, PT ;  /* 0x000000ff0000720c */ /* 0x000fd60003f26270 */
[----:B------:R-:W-:Y:S01]  /*3680*/  @P0 MOV R40, RZ ;  /* 0x000000ff00280202 */ /* 0x000fe20000000f00 */
[----:B------:R-:W-:Y:S01]  /*3690*/  @!P0 FFMA R45, R45, 1.84467440737095516160e+19, RZ ;  /* 0x5f8000002d2d8823 */ /* 0x000fe200000000ff */
[----:B------:R-:W-:Y:S01]  /*36a0*/  @!P0 MOV R40, 0xffffffc0 ;  /* 0xffffffc000288802 */ /* 0x000fe20000000f00 */
[----:B------:R-:W-:-:S03]  /*36b0*/  @!P1 FFMA R43, R43, 1.84467440737095516160e+19, RZ ;  /* 0x5f8000002b2b9823 */ /* 0x000fc600000000ff */
[----:B------:R-:W-:-:S07]  /*36c0*/  @!P1 IADD3 R40, PT, PT, R40, 0x40, RZ ;  /* 0x0000004028289810 */ /* 0x000fce0007ffe0ff */
.L_x_77:
[----:B------:R-:W-:Y:S01]  /*36d0*/  LEA R50, R31, 0xc0800000, 0x17 ;  /* 0xc08000001f327811 */ /* 0x000fe200078eb8ff */
[----:B------:R-:W-:Y:S01]  /*36e0*/  BSSY.RECONVERGENT B1, `(.L_x_82) ;  /* 0x0000036000017945 */ /* 0x000fe20003800200 */
[----:B------:R-:W-:Y:S02]  /*36f0*/  IADD3 R42, PT, PT, R42, -0x7f, RZ ;  /* 0xffffff812a2a7810 */ /* 0x000fe40007ffe0ff */
[----:B------:R-:W-:-:S03]  /*3700*/  IADD3 R50, PT, PT, -R50, R43, RZ ;  /* 0x0000002b32327210 */ /* 0x000fc60007ffe1ff */
[----:B------:R-:W-:Y:S01]  /*3710*/  IMAD R0, R42, -0x800000, R45 ;  /* 0xff8000002a007824 */ /* 0x000fe200078e022d */
[----:B------:R-:W0:Y:S01]  /*3720*/  MUFU.RCP R44, R50 ;  /* 0x00000032002c7308 */ /* 0x000e220000001000 */
[----:B------:R-:W-:-:S04]  /*3730*/  FADD.FTZ R41, -R50, -RZ ;  /* 0x800000ff32297221 */ /* 0x000fc80000010100 */
[----:B0-----:R-:W-:-:S04]  /*3740*/  FFMA R43, R44, R41, 1 ;  /* 0x3f8000002c2b7423 */ /* 0x001fc80000000029 */
[----:B------:R-:W-:-:S04]  /*3750*/  FFMA R43, R44, R43, R44 ;  /* 0x0000002b2c2b7223 */ /* 0x000fc8000000002c */
[----:B------:R-:W-:-:S04]  /*3760*/  FFMA R44, R0, R43, RZ ;  /* 0x0000002b002c7223 */ /* 0x000fc800000000ff */
[----:B------:R-:W-:-:S04]  /*3770*/  FFMA R45, R41, R44, R0 ;  /* 0x0000002c292d7223 */ /* 0x000fc80000000000 */
[----:B------:R-:W-:Y:S01]  /*3780*/  FFMA R44, R43, R45, R44 ;  /* 0x0000002d2b2c7223 */ /* 0x000fe2000000002c */
[----:B------:R-:W-:-:S03]  /*3790*/  IADD3 R45, PT, PT, R42, 0x7f, -R31 ;  /* 0x0000007f2a2d7810 */ /* 0x000fc60007ffe81f */
[----:B------:R-:W-:Y:S01]  /*37a0*/  FFMA R41, R41, R44, R0 ;  /* 0x0000002c29297223 */ /* 0x000fe20000000000 */
[----:B------:R-:W-:-:S03]  /*37b0*/  IADD3 R45, PT, PT, R45, R40, RZ ;  /* 0x000000282d2d7210 */ /* 0x000fc60007ffe0ff */
[----:B------:R-:W-:-:S05]  /*37c0*/  FFMA R0, R43, R41, R44 ;  /* 0x000000292b007223 */ /* 0x000fca000000002c */
[----:B------:R-:W-:-:S04]  /*37d0*/  SHF.R.U32.HI R31, RZ, 0x17, R0 ;  /* 0x00000017ff1f7819 */ /* 0x000fc80000011600 */
[----:B------:R-:W-:-:S04]  /*37e0*/  LOP3.LUT R40, R31, 0xff, RZ, 0xc0, !PT ;  /* 0x000000ff1f287812 */ /* 0x000fc800078ec0ff */
[----:B------:R-:W-:-:S04]  /*37f0*/  IADD3 R31, PT, PT, R40, R45, RZ ;  /* 0x0000002d281f7210 */ /* 0x000fc80007ffe0ff */
[----:B------:R-:W-:-:S04]  /*3800*/  IADD3 R40, PT, PT, R31, -0x1, RZ ;  /* 0xffffffff1f287810 */ /* 0x000fc80007ffe0ff */
[----:B------:R-:W-:-:S13]  /*3810*/  ISETP.GE.U32.AND P0, PT, R40, 0xfe, PT ;  /* 0x000000fe2800780c */ /* 0x000fda0003f06070 */
[----:B------:R-:W-:Y:S05]  /*3820*/  @!P0 BRA `(.L_x_83) ;  /* 0x0000000000808947 */ /* 0x000fea0003800000 */
[----:B------:R-:W-:-:S13]  /*3830*/  ISETP.GT.AND P0, PT, R31, 0xfe, PT ;  /* 0x000000fe1f00780c */ /* 0x000fda0003f04270 */
[----:B------:R-:W-:Y:S05]  /*3840*/  @P0 BRA `(.L_x_84) ;  /* 0x00000000006c0947 */ /* 0x000fea0003800000 */
[----:B------:R-:W-:-:S13]  /*3850*/  ISETP.GE.AND P0, PT, R31, 0x1, PT ;  /* 0x000000011f00780c */ /* 0x000fda0003f06270 */
[----:B------:R-:W-:Y:S05]  /*3860*/  @P0 BRA `(.L_x_85) ;  /* 0x0000000000740947 */ /* 0x000fea0003800000 */
[----:B------:R-:W-:Y:S02]  /*3870*/  ISETP.GE.AND P0, PT, R31, -0x18, PT ;  /* 0xffffffe81f00780c */ /* 0x000fe40003f06270 */
[----:B------:R-:W-:-:S11]  /*3880*/  LOP3.LUT R0, R0, 0x80000000, RZ, 0xc0, !PT ;  /* 0x8000000000007812 */ /* 0x000fd600078ec0ff */
[----:B------:R-:W-:Y:S05]  /*3890*/  @!P0 BRA `(.L_x_85) ;  /* 0x0000000000688947 */ /* 0x000fea0003800000 */
[CCC-:B------:R-:W-:Y:S01]  /*38a0*/  FFMA.RZ R40, R43.reuse, R41.reuse, R44.reuse ;  /* 0x000000292b287223 */ /* 0x1c0fe2000000c02c */
[CCC-:B------:R-:W-:Y:S01]  /*38b0*/  FFMA.RP R42, R43.reuse, R41.reuse, R44.reuse ;  /* 0x000000292b2a7223 */ /* 0x1c0fe2000000802c */
[----:B------:R-:W-:Y:S01]  /*38c0*/  FFMA.RM R43, R43, R41, R44 ;  /* 0x000000292b2b7223 */ /* 0x000fe2000000402c */
[C---:B------:R-:W-:Y:S02]  /*38d0*/  IADD3 R41, PT, PT, R31.reuse, 0x20, RZ ;  /* 0x000000201f297810 */ /* 0x040fe40007ffe0ff */
[----:B------:R-:W-:Y:S02]  /*38e0*/  LOP3.LUT R40, R40, 0x7fffff, RZ, 0xc0, !PT ;  /* 0x007fffff28287812 */ /* 0x000fe400078ec0ff */
[C---:B------:R-:W-:Y:S02]  /*38f0*/  ISETP.NE.AND P2, PT, R31.reuse, RZ, PT ;  /* 0x000000ff1f00720c */ /* 0x040fe40003f45270 */
[----:B------:R-:W-:Y:S02]  /*3900*/  LOP3.LUT R40, R40, 0x800000, RZ, 0xfc, !PT ;  /* 0x0080000028287812 */ /* 0x000fe400078efcff */
[----:B------:R-:W-:-:S02]  /*3910*/  ISETP.NE.AND P1, PT, R31, RZ, PT ;  /* 0x000000ff1f00720c */ /* 0x000fc40003f25270 */
[----:B------:R-:W-:Y:S02]  /*3920*/  IADD3 R31, PT, PT, -R31, RZ, RZ ;  /* 0x000000ff1f1f7210 */ /* 0x000fe40007ffe1ff */
[----:B------:R-:W-:Y:S02]  /*3930*/  SHF.L.U32 R41, R40, R41, RZ ;  /* 0x0000002928297219 */ /* 0x000fe400000006ff */
[----:B------:R-:W-:Y:S02]  /*3940*/  FSETP.NEU.FTZ.AND P0, PT, R42, R43, PT ;  /* 0x0000002b2a00720b */ /* 0x000fe40003f1d000 */
[----:B------:R-:W-:Y:S02]  /*3950*/  SEL R31, R31, RZ, P2 ;  /* 0x000000ff1f1f7207 */ /* 0x000fe40001000000 */
[----:B------:R-:W-:Y:S02]  /*3960*/  ISETP.NE.AND P1, PT, R41, RZ, P1 ;  /* 0x000000ff2900720c */ /* 0x000fe40000f25270 */
[----:B------:R-:W-:-:S02]  /*3970*/  SHF.R.U32.HI R42, RZ, R31, R40 ;  /* 0x0000001fff2a7219 */ /* 0x000fc40000011628 */
[----:B------:R-:W-:Y:S02]  /*3980*/  PLOP3.LUT P0, PT, P0, P1, PT, 0xf8, 0x8f ;  /* 0x00000000008f781c */ /* 0x000fe40000703f70 */
[----:B------:R-:W-:Y:S02]  /*3990*/  SHF.R.U32.HI R40, RZ, 0x1, R42 ;  /* 0x00000001ff287819 */ /* 0x000fe4000001162a */
[----:B------:R-:W-:-:S04]  /*39a0*/  SEL R31, RZ, 0x1, !P0 ;  /* 0x00000001ff1f7807 */ /* 0x000fc80004000000 */
[----:B------:R-:W-:-:S04]  /*39b0*/  LOP3.LUT R31, R31, 0x1, R40, 0xf8, !PT ;  /* 0x000000011f1f7812 */ /* 0x000fc800078ef828 */
[----:B------:R-:W-:-:S04]  /*39c0*/  LOP3.LUT R31, R31, R42, RZ, 0xc0, !PT ;  /* 0x0000002a1f1f7212 */ /* 0x000fc800078ec0ff */
[----:B------:R-:W-:-:S04]  /*39d0*/  IADD3 R31, PT, PT, R40, R31, RZ ;  /* 0x0000001f281f7210 */ /* 0x000fc80007ffe0ff */
[----:B------:R-:W-:Y:S01]  /*39e0*/  LOP3.LUT R0, R31, R0, RZ, 0xfc, !PT ;  /* 0x000000001f007212 */ /* 0x000fe200078efcff */
[----:B------:R-:W-:Y:S06]  /*39f0*/  BRA `(.L_x_85) ;  /* 0x0000000000107947 */ /* 0x000fec0003800000 */
.L_x_84:
[----:B------:R-:W-:-:S04]  /*3a00*/  LOP3.LUT R0, R0, 0x80000000, RZ, 0xc0, !PT ;  /* 0x8000000000007812 */ /* 0x000fc800078ec0ff */
[----:B------:R-:W-:Y:S01]  /*3a10*/  LOP3.LUT R0, R0, 0x7f800000, RZ, 0xfc, !PT ;  /* 0x7f80000000007812 */ /* 0x000fe200078efcff */
[----:B------:R-:W-:Y:S06]  /*3a20*/  BRA `(.L_x_85) ;  /* 0x0000000000047947 */ /* 0x000fec0003800000 */
.L_x_83:
[----:B------:R-:W-:-:S07]  /*3a30*/  LEA R0, R45, R0, 0x17 ;  /* 0x000000002d007211 */ /* 0x000fce00078eb8ff */
.L_x_85:
[----:B------:R-:W-:Y:S05]  /*3a40*/  BSYNC.RECONVERGENT B1 ;  /* 0x0000000000017941 */ /* 0x000fea0003800200 */
.L_x_82:
[----:B------:R-:W-:Y:S05]  /*3a50*/  BRA `(.L_x_86) ;  /* 0x0000000000207947 */ /* 0x000fea0003800000 */
.L_x_81:
[----:B------:R-:W-:-:S04]  /*3a60*/  LOP3.LUT R43, R43, 0x80000000, R45, 0x48, !PT ;  /* 0x800000002b2b7812 */ /* 0x000fc800078e482d */
[----:B------:R-:W-:Y:S01]  /*3a70*/  LOP3.LUT R0, R43, 0x7f800000, RZ, 0xfc, !PT ;  /* 0x7f8000002b007812 */ /* 0x000fe200078efcff */
[----:B------:R-:W-:Y:S06]  /*3a80*/  BRA `(.L_x_86) ;  /* 0x0000000000147947 */ /* 0x000fec0003800000 */
.L_x_80:
[----:B------:R-:W-:Y:S01]  /*3a90*/  LOP3.LUT R0, R43, 0x80000000, R45, 0x48, !PT ;  /* 0x800000002b007812 */ /* 0x000fe200078e482d */
[----:B------:R-:W-:Y:S06]  /*3aa0*/  BRA `(.L_x_86) ;  /* 0x00000000000c7947 */ /* 0x000fec0003800000 */
.L_x_79:
[----:B------:R-:W0:Y:S01]  /*3ab0*/  MUFU.RSQ R0, -QNAN ;  /* 0xffc0000000007908 */ /* 0x000e220000001400 */
[----:B------:R-:W-:Y:S05]  /*3ac0*/  BRA `(.L_x_86) ;  /* 0x0000000000047947 */ /* 0x000fea0003800000 */
.L_x_78:
[----:B------:R-:W-:-:S07]  /*3ad0*/  FADD.FTZ R0, R45, R43 ;  /* 0x0000002b2d007221 */ /* 0x000fce0000010000 */
.L_x_86:
[----:B------:R-:W-:Y:S05]  /*3ae0*/  BSYNC.RECONVERGENT B0 ;  /* 0x0000000000007941 */ /* 0x000fea0003800200 */
.L_x_76:
[----:B------:R-:W-:-:S04]  /*3af0*/  HFMA2 R31, -RZ, RZ, 0, 0 ;  /* 0x00000000ff1f7431 */ /* 0x000fc800000001ff */
[----:B0-----:R-:W-:Y:S05]  /*3b00*/  RET.REL.NODEC R30 `(ComputeRobustnessMask) ;  /* 0xffffffc41e3c7950 */ /* 0x001fea0003c3ffff */
.L_x_87:
[----:B------:R-:W-:-:S00]  /*3b10*/  BRA `(.L_x_87) ;  /* 0xfffffffc00fc7947 */ /* 0x000fc0000383ffff */
[----:B------:R-:W-:-:S00]  /*3b20*/  NOP ;  /* 0x0000000000007918 */ /* 0x000fc00000000000 */
        /* <DEDUP_REMOVED lines=13> */
.L_x_89:


//--------------------- .nv.shared.ComputeRobustnessMask --------------------------
	.section	.nv.shared.ComputeRobustnessMask,"aw",@nobits
	.sectionflags	@""
	.align	16
	.zero		1024


//--------------------- .nv.shared.reserved.0     --------------------------
	.section	.nv.shared.reserved.0,"aw",@nobits
	.weak		__nv_reservedSMEM_offset_0_alias
	.size		__nv_reservedSMEM_offset_0_alias, 0, 64
	.other		__nv_reservedSMEM_offset_0_alias,@"STO_CUDA_RESERVED_SHARED STV_DEFAULT"
__nv_reservedSMEM_offset_0_alias:
	.zero		0
	.zero		64


//--------------------- .nv.constant0.ComputeRobustnessMask --------------------------
	.section	.nv.constant0.ComputeRobustnessMask,"a",@progbits
	.sectionflags	@""
	.align	4
.nv.constant0.ComputeRobustnessMask:
	.zero		956


//--------------------- SYMBOLS --------------------------

	.type		.nv.reservedSmem.offset0,@object
	.size		.nv.reservedSmem.offset0,0x4
	.type		.nv.reservedSmem.cap,@object
	.size		.nv.reservedSmem.cap,0x4
